	.target	sm_100a

	.elftype	@"ET_EXEC"


//--------------------- .note.nv.tkinfo           --------------------------
	.section	.note.nv.tkinfo,"",@"SHT_NOTE"
	.sectionflags	@"SHF_NOTE_NV_TKINFO"
	.tkinfo
        /*0018*/ 	.word	0x00000081
        /*0030*/ 	.string	""
        /*0030*/ 	.string	"ptxas-blackwell"
        /*0030*/ 	.string	"Cuda compilation tools, release 12.9, V12.9.86"
        /*0030*/ 	.string	"Build cuda_12.9.r12.9/compiler.36037853_0"
        /*0030*/ 	.string	"-v  -suppress-debug-info  -lineinfo  -arch sm_100a "



//--------------------- .note.nv.cuver            --------------------------
	.section	.note.nv.cuver,"",@"SHT_NOTE"
	.sectionflags	@"SHF_NOTE_NV_CUVER"
        /*0018*/ 	.short	0x0001
        /*001a*/ 	.short	0x0064
        /*001c*/ 	.short	0x0001
        /*001e*/ 	.short	0x0000
        /*0020*/ 	.short	0x0001
        /*0022*/ 	.short	0x0000


//--------------------- .nv.info                  --------------------------
	.section	.nv.info,"",@"SHT_CUDA_INFO"
	.align	4


	//----- nvinfo : EIATTR_REGCOUNT
	.align		4
        /*0000*/ 	.byte	0x04, 0x2f
        /*0002*/ 	.short	(.L_4 - .L_3)
	.align		4
.L_3:
        /*0004*/ 	.word	index@(gluon_tcgen05)
        /*0008*/ 	.word	0x00000047


	//----- nvinfo : EIATTR_FRAME_SIZE
	.align		4
.L_4:
        /*000c*/ 	.byte	0x04, 0x11
        /*000e*/ 	.short	(.L_6 - .L_5)
	.align		4
.L_5:
        /*0010*/ 	.word	index@($__internal_2_$__cuda_sm10x_tcgen05_guardrail_trap_unallocated_columns_being_dealloced)
        /*0014*/ 	.word	0x00000000


	//----- nvinfo : EIATTR_FRAME_SIZE
	.align		4
.L_6:
        /*0018*/ 	.byte	0x04, 0x11
        /*001a*/ 	.short	(.L_8 - .L_7)
	.align		4
.L_7:
        /*001c*/ 	.word	index@($__internal_1_$__cuda_sm10x_tcgen05_guardrail_trap_phase_invalid_during_alloc)
        /*0020*/ 	.word	0x00000000


	//----- nvinfo : EIATTR_FRAME_SIZE
	.align		4
.L_8:
        /*0024*/ 	.byte	0x04, 0x11
        /*0026*/ 	.short	(.L_10 - .L_9)
	.align		4
.L_9:
        /*0028*/ 	.word	index@($__internal_0_$__cuda_sm10x_tcgen05_guardrail_trap_col_being_dealloced_not_returned_by_alloc)
        /*002c*/ 	.word	0x00000000


	//----- nvinfo : EIATTR_FRAME_SIZE
	.align		4
.L_10:
        /*0030*/ 	.byte	0x04, 0x11
        /*0032*/ 	.short	(.L_12 - .L_11)
	.align		4
.L_11:
        /*0034*/ 	.word	index@(gluon_tcgen05)
        /*0038*/ 	.word	0x00000000


	//----- nvinfo : EIATTR_MIN_STACK_SIZE
	.align		4
.L_12:
        /*003c*/ 	.byte	0x04, 0x12
        /*003e*/ 	.short	(.L_14 - .L_13)
	.align		4
.L_13:
        /*0040*/ 	.word	index@(gluon_tcgen05)
        /*0044*/ 	.word	0x00000000
.L_14:


//--------------------- .nv.info.gluon_tcgen05    --------------------------
	.section	.nv.info.gluon_tcgen05,"",@"SHT_CUDA_INFO"
	.sectionflags	@""
	.align	4


	//----- nvinfo : EIATTR_CUDA_API_VERSION
	.align		4
        /*0000*/ 	.byte	0x04, 0x37
        /*0002*/ 	.short	(.L_16 - .L_15)
.L_15:
        /*0004*/ 	.word	0x00000081


	//----- nvinfo : EIATTR_KPARAM_INFO
	.align		4
.L_16:
        /*0008*/ 	.byte	0x04, 0x17
        /*000a*/ 	.short	(.L_18 - .L_17)
.L_17:
        /*000c*/ 	.word	0x00000000
        /*0010*/ 	.short	0x000a
        /*0012*/ 	.short	0x0048
        /*0014*/ 	.byte	0x00, 0xf4, 0x21, 0x00


	//----- nvinfo : EIATTR_KPARAM_INFO
	.align		4
.L_18:
        /*0018*/ 	.byte	0x04, 0x17
        /*001a*/ 	.short	(.L_20 - .L_19)
.L_19:
        /*001c*/ 	.word	0x00000000
        /*0020*/ 	.short	0x0009
        /*0022*/ 	.short	0x0040
        /*0024*/ 	.byte	0x00, 0xf4, 0x21, 0x00


	//----- nvinfo : EIATTR_KPARAM_INFO
	.align		4
.L_20:
        /*0028*/ 	.byte	0x04, 0x17
        /*002a*/ 	.short	(.L_22 - .L_21)
.L_21:
        /*002c*/ 	.word	0x00000000
        /*0030*/ 	.short	0x0008
        /*0032*/ 	.short	0x0038
        /*0034*/ 	.byte	0x00, 0xf0, 0x21, 0x00


	//----- nvinfo : EIATTR_KPARAM_INFO
	.align		4
.L_22:
        /*0038*/ 	.byte	0x04, 0x17
        /*003a*/ 	.short	(.L_24 - .L_23)
.L_23:
        /*003c*/ 	.word	0x00000000
        /*0040*/ 	.short	0x0007
        /*0042*/ 	.short	0x0030
        /*0044*/ 	.byte	0x00, 0xf0, 0x21, 0x00


	//----- nvinfo : EIATTR_KPARAM_INFO
	.align		4
.L_24:
        /*0048*/ 	.byte	0x04, 0x17
        /*004a*/ 	.short	(.L_26 - .L_25)
.L_25:
        /*004c*/ 	.word	0x00000000
        /*0050*/ 	.short	0x0006
        /*0052*/ 	.short	0x0028
        /*0054*/ 	.byte	0x00, 0xf0, 0x21, 0x00


	//----- nvinfo : EIATTR_KPARAM_INFO
	.align		4
.L_26:
        /*0058*/ 	.byte	0x04, 0x17
        /*005a*/ 	.short	(.L_28 - .L_27)
.L_27:
        /*005c*/ 	.word	0x00000000
        /*0060*/ 	.short	0x0005
        /*0062*/ 	.short	0x0020
        /*0064*/ 	.byte	0x00, 0xf0, 0x11, 0x00


	//----- nvinfo : EIATTR_KPARAM_INFO
	.align		4
.L_28:
        /*0068*/ 	.byte	0x04, 0x17
        /*006a*/ 	.short	(.L_30 - .L_29)
.L_29:
        /*006c*/ 	.word	0x00000000
        /*0070*/ 	.short	0x0004
        /*0072*/ 	.short	0x001c
        /*0074*/ 	.byte	0x00, 0xf0, 0x11, 0x00


	//----- nvinfo : EIATTR_KPARAM_INFO
	.align		4
.L_30:
        /*0078*/ 	.byte	0x04, 0x17
        /*007a*/ 	.short	(.L_32 - .L_31)
.L_31:
        /*007c*/ 	.word	0x00000000
        /*0080*/ 	.short	0x0003
        /*0082*/ 	.short	0x0018
        /*0084*/ 	.byte	0x00, 0xf0, 0x11, 0x00


	//----- nvinfo : EIATTR_KPARAM_INFO
	.align		4
.L_32:
        /*0088*/ 	.byte	0x04, 0x17
        /*008a*/ 	.short	(.L_34 - .L_33)
.L_33:
        /*008c*/ 	.word	0x00000000
        /*0090*/ 	.short	0x0002
        /*0092*/ 	.short	0x0010
        /*0094*/ 	.byte	0x00, 0xf4, 0x21, 0x00


	//----- nvinfo : EIATTR_KPARAM_INFO
	.align		4
.L_34:
        /*0098*/ 	.byte	0x04, 0x17
        /*009a*/ 	.short	(.L_36 - .L_35)
.L_35:
        /*009c*/ 	.word	0x00000000
        /*00a0*/ 	.short	0x0001
        /*00a2*/ 	.short	0x0008
        /*00a4*/ 	.byte	0x00, 0xf4, 0x21, 0x00


	//----- nvinfo : EIATTR_KPARAM_INFO
	.align		4
.L_36:
        /*00a8*/ 	.byte	0x04, 0x17
        /*00aa*/ 	.short	(.L_38 - .L_37)
.L_37:
        /*00ac*/ 	.word	0x00000000
        /*00b0*/ 	.short	0x0000
        /*00b2*/ 	.short	0x0000
        /*00b4*/ 	.byte	0x00, 0xf4, 0x21, 0x00


	//----- nvinfo : EIATTR_AT_ENTRY_FRAGMENTS
	.align		4
.L_38:
        /*00b8*/ 	.byte	0x04, 0x4f
        /*00ba*/ 	.short	(.L_40 - .L_39)


	//   ....[0]....
.L_39:
        /*00bc*/ 	.word	0x00000004


	//----- nvinfo : EIATTR_RESERVED_SMEM_USED
	.align		4
.L_40:
        /*00c0*/ 	.byte	0x01, 0x41
	.zero		2


	//----- nvinfo : EIATTR_SPARSE_MMA_MASK
	.align		4
        /*00c4*/ 	.byte	0x03, 0x50
        /*00c6*/ 	.short	0x0000


	//----- nvinfo : EIATTR_TCGEN05_1CTA_USED
	.align		4
        /*00c8*/ 	.byte	0x01, 0x51
	.zero		2


	//----- nvinfo : EIATTR_MAXREG_COUNT
	.align		4
        /*00cc*/ 	.byte	0x03, 0x1b
        /*00ce*/ 	.short	0x00ff


	//----- nvinfo : EIATTR_NUM_BARRIERS
	.align		4
        /*00d0*/ 	.byte	0x02, 0x4c
        /*00d2*/ 	.byte	0x01
	.zero		1


	//----- nvinfo : EIATTR_INT_WARP_WIDE_INSTR_OFFSETS
	.align		4
        /*00d4*/ 	.byte	0x04, 0x31
        /*00d6*/ 	.short	(.L_42 - .L_41)


	//   ....[0]....
.L_41:
        /*00d8*/ 	.word	0x00001670


	//   ....[1]....
        /*00dc*/ 	.word	0x00001690


	//   ....[2]....
        /*00e0*/ 	.word	0x00001710


	//   ....[3]....
        /*00e4*/ 	.word	0x000019f0


	//   ....[4]....
        /*00e8*/ 	.word	0x00001a00


	//   ....[5]....
        /*00ec*/ 	.word	0x00001a60


	//   ....[6]....
        /*00f0*/ 	.word	0x00001a70


	//   ....[7]....
        /*00f4*/ 	.word	0x00001d40


	//   ....[8]....
        /*00f8*/ 	.word	0x00001d50


	//   ....[9]....
        /*00fc*/ 	.word	0x00001ed0


	//   ....[10]....
        /*0100*/ 	.word	0x00001f00


	//   ....[11]....
        /*0104*/ 	.word	0x00001f30


	//   ....[12]....
        /*0108*/ 	.word	0x00001f50


	//   ....[13]....
        /*010c*/ 	.word	0x00002250


	//   ....[14]....
        /*0110*/ 	.word	0x00002260


	//   ....[15]....
        /*0114*/ 	.word	0x000025a0


	//   ....[16]....
        /*0118*/ 	.word	0x000025b0


	//   ....[17]....
        /*011c*/ 	.word	0x00002a20


	//   ....[18]....
        /*0120*/ 	.word	0x00002a70


	//----- nvinfo : EIATTR_COOP_GROUP_MASK_REGIDS
	.align		4
.L_42:
        /*0124*/ 	.byte	0x04, 0x29
        /*0126*/ 	.short	(.L_44 - .L_43)


	//   ....[0]....
.L_43:
        /*0128*/ 	.word	0xffffffff


	//   ....[1]....
        /*012c*/ 	.word	0xffffffff


	//   ....[2]....
        /*0130*/ 	.word	0xffffffff


	//   ....[3]....
        /*0134*/ 	.word	0xffffffff


	//   ....[4]....
        /*0138*/ 	.word	0xffffffff


	//   ....[5]....
        /*013c*/ 	.word	0xffffffff


	//   ....[6]....
        /*0140*/ 	.word	0xffffffff


	//   ....[7]....
        /*0144*/ 	.word	0xffffffff


	//   ....[8]....
        /*0148*/ 	.word	0xffffffff


	//   ....[9]....
        /*014c*/ 	.word	0xffffffff


	//----- nvinfo : EIATTR_COOP_GROUP_INSTR_OFFSETS
	.align		4
.L_44:
        /*0150*/ 	.byte	0x04, 0x28
        /*0152*/ 	.short	(.L_46 - .L_45)


	//   ....[0]....
.L_45:
        /*0154*/ 	.word	0x00000050


	//   ....[1]....
        /*0158*/ 	.word	0x00000310


	//   ....[2]....
        /*015c*/ 	.word	0x000004f0


	//   ....[3]....
        /*0160*/ 	.word	0x00000980


	//   ....[4]....
        /*0164*/ 	.word	0x00000ac0


	//   ....[5]....
        /*0168*/ 	.word	0x00000fa0


	//   ....[6]....
        /*016c*/ 	.word	0x000010e0


	//   ....[7]....
        /*0170*/ 	.word	0x00001530


	//   ....[8]....
        /*0174*/ 	.word	0x000028b0


	//   ....[9]....
        /*0178*/ 	.word	0x00002b20


	//----- nvinfo : EIATTR_VRC_CTA_INIT_COUNT
	.align		4
.L_46:
        /*017c*/ 	.byte	0x02, 0x4a
        /*017e*/ 	.byte	0x80
	.zero		1


	//----- nvinfo : EIATTR_MBARRIER_INSTR_OFFSETS
	.align		4
        /*0180*/ 	.byte	0x04, 0x39
        /*0182*/ 	.short	(.L_48 - .L_47)


	//   ....[0]....
.L_47:
        /*0184*/ 	.word	0x00001730
        /*0188*/ 	.word	0x000000ff
        /*018c*/ 	.word	0x00012000
        /*0190*/ 	.short	0x0100
        /*0192*/ 	.byte	0x08
	.zero		1


	//   ....[1]....
        /*0194*/ 	.word	0x00001740
        /*0198*/ 	.word	0x000000ff
        /*019c*/ 	.word	0x00012020
        /*01a0*/ 	.short	0x0100
        /*01a2*/ 	.byte	0x08
	.zero		1


	//   ....[2]....
        /*01a4*/ 	.word	0x000017f0
        /*01a8*/ 	.word	0x000000ff
        /*01ac*/ 	.word	0x00012008
        /*01b0*/ 	.short	0x0100
        /*01b2*/ 	.byte	0x08
	.zero		1


	//   ....[3]....
        /*01b4*/ 	.word	0x00001800
        /*01b8*/ 	.word	0x000000ff
        /*01bc*/ 	.word	0x00012028
        /*01c0*/ 	.short	0x0100
        /*01c2*/ 	.byte	0x08
	.zero		1


	//   ....[4]....
        /*01c4*/ 	.word	0x00001910
        /*01c8*/ 	.word	0x000000ff
        /*01cc*/ 	.word	0x00012010
        /*01d0*/ 	.short	0x0100
        /*01d2*/ 	.byte	0x08
	.zero		1


	//   ....[5]....
        /*01d4*/ 	.word	0x00001920
        /*01d8*/ 	.word	0x000000ff
        /*01dc*/ 	.word	0x00012030
        /*01e0*/ 	.short	0x0100
        /*01e2*/ 	.byte	0x08
	.zero		1


	//   ....[6]....
        /*01e4*/ 	.word	0x00001b00
        /*01e8*/ 	.word	0x000000ff
        /*01ec*/ 	.word	0x00012000
        /*01f0*/ 	.short	0x010a
        /*01f2*/ 	.byte	0x08
	.zero		1


	//   ....[7]....
        /*01f4*/ 	.word	0x00001da0
        /*01f8*/ 	.word	0x000000ff
        /*01fc*/ 	.word	0x00012020
        /*0200*/ 	.short	0x010a
        /*0202*/ 	.byte	0x08
	.zero		1


	//   ....[8]....
        /*0204*/ 	.word	0x00001fd0
        /*0208*/ 	.word	0x000000ff
        /*020c*/ 	.word	0x00012000
        /*0210*/ 	.short	0x010a
        /*0212*/ 	.byte	0x1c
	.zero		1


	//   ....[9]....
        /*0214*/ 	.word	0x000022a0
        /*0218*/ 	.word	0x000000ff
        /*021c*/ 	.word	0x00012020
        /*0220*/ 	.short	0x010a
        /*0222*/ 	.byte	0x1c
	.zero		1


	//   ....[10]....
        /*0224*/ 	.word	0x00002380
        /*0228*/ 	.word	0x000000ff
        /*022c*/ 	.word	0x00012000
        /*0230*/ 	.short	0x0108
        /*0232*/ 	.byte	0x08
	.zero		1


	//   ....[11]....
        /*0234*/ 	.word	0x00002390
        /*0238*/ 	.word	0x000000ff
        /*023c*/ 	.word	0x00012020
        /*0240*/ 	.short	0x0108
        /*0242*/ 	.byte	0x08
	.zero		1


	//   ....[12]....
        /*0244*/ 	.word	0x000023e0
        /*0248*/ 	.word	0x000000ff
        /*024c*/ 	.word	0x00012008
        /*0250*/ 	.short	0x0108
        /*0252*/ 	.byte	0x08
	.zero		1


	//   ....[13]....
        /*0254*/ 	.word	0x000023f0
        /*0258*/ 	.word	0x000000ff
        /*025c*/ 	.word	0x00012028
        /*0260*/ 	.short	0x0108
        /*0262*/ 	.byte	0x08
	.zero		1


	//   ....[14]....
        /*0264*/ 	.word	0x00002440
        /*0268*/ 	.word	0x000000ff
        /*026c*/ 	.word	0x00012010
        /*0270*/ 	.short	0x0108
        /*0272*/ 	.byte	0x08
	.zero		1


	//   ....[15]....
        /*0274*/ 	.word	0x00002450
        /*0278*/ 	.word	0x000000ff
        /*027c*/ 	.word	0x00012030
        /*0280*/ 	.short	0x0108
        /*0282*/ 	.byte	0x08
	.zero		1


	//   ....[16]....
        /*0284*/ 	.word	0x00002b40
        /*0288*/ 	.word	0x000000ff
        /*028c*/ 	.word	0x00012000
        /*0290*/ 	.short	0x010a
        /*0292*/ 	.byte	0x08
	.zero		1


	//   ....[17]....
        /*0294*/ 	.word	0x00002b70
        /*0298*/ 	.word	0x000000ff
        /*029c*/ 	.word	0x00012020
        /*02a0*/ 	.short	0x010a
        /*02a2*/ 	.byte	0x08
	.zero		1


	//   ....[18]....
        /*02a4*/ 	.word	0x00002ba0
        /*02a8*/ 	.word	0x000000ff
        /*02ac*/ 	.word	0x00012000
        /*02b0*/ 	.short	0x010a
        /*02b2*/ 	.byte	0x1c
	.zero		1


	//   ....[19]....
        /*02b4*/ 	.word	0x00002bd0
        /*02b8*/ 	.word	0x000000ff
        /*02bc*/ 	.word	0x00012020
        /*02c0*/ 	.short	0x010a
        /*02c2*/ 	.byte	0x1c
	.zero		1


	//----- nvinfo : EIATTR_NUM_MBARRIERS
	.align		4
.L_48:
        /*02c4*/ 	.byte	0x03, 0x38
        /*02c6*/ 	.short	0x0006


	//----- nvinfo : EIATTR_EXIT_INSTR_OFFSETS
	.align		4
        /*02c8*/ 	.byte	0x04, 0x1c
        /*02ca*/ 	.short	(.L_50 - .L_49)


	//   ....[0]....
.L_49:
        /*02cc*/ 	.word	0x00002b30


	//----- nvinfo : EIATTR_REQNTID
	.align		4
.L_50:
        /*02d0*/ 	.byte	0x04, 0x10
        /*02d2*/ 	.short	(.L_52 - .L_51)
.L_51:
        /*02d4*/ 	.word	0x00000080
        /*02d8*/ 	.word	0x00000001
        /*02dc*/ 	.word	0x00000001


	//----- nvinfo : EIATTR_CRS_STACK_SIZE
	.align		4
.L_52:
        /*02e0*/ 	.byte	0x04, 0x1e
        /*02e2*/ 	.short	(.L_54 - .L_53)
.L_53:
        /*02e4*/ 	.word	0x00000000


	//----- nvinfo : EIATTR_CBANK_PARAM_SIZE
	.align		4
.L_54:
        /*02e8*/ 	.byte	0x03, 0x19
        /*02ea*/ 	.short	0x0050


	//----- nvinfo : EIATTR_PARAM_CBANK
	.align		4
        /*02ec*/ 	.byte	0x04, 0x0a
        /*02ee*/ 	.short	(.L_56 - .L_55)
	.align		4
.L_55:
        /*02f0*/ 	.word	index@(.nv.constant0.gluon_tcgen05)
        /*02f4*/ 	.short	0x0380
        /*02f6*/ 	.short	0x0050


	//----- nvinfo : EIATTR_SW_WAR
	.align		4
.L_56:
        /*02f8*/ 	.byte	0x04, 0x36
        /*02fa*/ 	.short	(.L_58 - .L_57)
.L_57:
        /*02fc*/ 	.word	0x00000008
.L_58:


//--------------------- .nv.compat                --------------------------
	.section	.nv.compat,"",@"SHT_CUDA_COMPAT_INFO"
	.align	4
        /*0000*/ 	.byte	0x02, 0x02, 0x02, 0x00, 0x02, 0x05, 0x05, 0x00, 0x02, 0x03, 0x03, 0x00, 0x02, 0x06, 0x01, 0x00


//--------------------- .nv.callgraph             --------------------------
	.section	.nv.callgraph,"",@"SHT_CUDA_CALLGRAPH"
	.align	4
	.sectionentsize	8
	.align		4
        /*0000*/ 	.word	0x00000000
	.align		4
        /*0004*/ 	.word	0xffffffff
	.align		4
        /*0008*/ 	.word	0x00000000
	.align		4
        /*000c*/ 	.word	0xfffffffe
	.align		4
        /*0010*/ 	.word	0x00000000
	.align		4
        /*0014*/ 	.word	0xfffffffd
	.align		4
        /*0018*/ 	.word	0x00000000
	.align		4
        /*001c*/ 	.word	0xfffffffc


//--------------------- .text.gluon_tcgen05       --------------------------
	.section	.text.gluon_tcgen05,"ax",@progbits
	.align	128
        .global         gluon_tcgen05
        .type           gluon_tcgen05,@function
        .size           gluon_tcgen05,(.L_x_82 - gluon_tcgen05)
        .other          gluon_tcgen05,@"STO_CUDA_ENTRY STV_DEFAULT"
gluon_tcgen05:
.text.gluon_tcgen05:
[----:B------:R-:W1:Y:S01]  /*0000*/  LDC R1, c[0x0][0x37c] ;  /* 0x0000df00ff017b82 */ /* 0x000e620000000800 */
[----:B------:R-:W2:Y:S02]  /*0010*/  S2R R0, SR_TID.X ;  /* 0x0000000000007919 */ /* 0x000ea40000002100 */
[----:B--2---:R-:W-:-:S13]  /*0020*/  ISETP.GE.U32.AND P2, PT, R0, 0x20, PT ;  /* 0x000000200000780c */ /* 0x004fda0003f46070 */
[----:B------:R-:W-:Y:S05]  /*0030*/  @P2 BRA `(.L_x_0) ;  /* 0x0000000000b82947 */ /* 0x000fea0003800000 */
[----:B------:R-:W2:Y:S01]  /*0040*/  S2UR UR6, SR_CgaCtaId ;  /* 0x00000000000679c3 */ /* 0x000ea20000008800 */
[----:B------:R-:W-:Y:S01]  /*0050*/  NOP ;  /* 0x0000000000007918 */ /* 0x000fe20000000000 */
[----:B------:R-:W-:Y:S02]  /*0060*/  UMOV UR4, 0x40 ;  /* 0x0000004000047882 */ /* 0x000fe40000000000 */
[----:B--2---:R-:W-:-:S09]  /*0070*/  ULEA UR4, UR6, UR4, 0x18 ;  /* 0x0000000406047291 */ /* 0x004fd2000f8ec0ff */
[----:B------:R-:W2:Y:S01]  /*0080*/  LDS.U8 R2, [UR4] ;  /* 0x00000004ff027984 */ /* 0x000ea20008000000 */
[----:B------:R-:W-:Y:S02]  /*0090*/  UMOV UR4, 0x400 ;  /* 0x0000040000047882 */ /* 0x000fe40000000000 */
[----:B------:R-:W-:Y:S01]  /*00a0*/  ULEA UR4, UR6, UR4, 0x18 ;  /* 0x0000000406047291 */ /* 0x000fe2000f8ec0ff */
[----:B--2---:R-:W-:-:S13]  /*00b0*/  ISETP.NE.AND P0, PT, R2, RZ, PT ;  /* 0x000000ff0200720c */ /* 0x004fda0003f05270 */
[----:B------:R-:W-:Y:S05]  /*00c0*/  @P0 BRA `(.L_x_1) ;  /* 0x00000000007c0947 */ /* 0x000fea0003800000 */
[----:B------:R-:W-:-:S13]  /*00d0*/  ELECT P0, URZ, PT ;  /* 0x0000000000ff782f */ /* 0x000fda0003800000 */
[----:B------:R-:W-:Y:S05]  /*00e0*/  @!P0 BRA `(.L_x_2) ;  /* 0x0000000000848947 */ /* 0x000fea0003800000 */
[----:B------:R-:W-:Y:S01]  /*00f0*/  UMOV UR5, 0x4 ;  /* 0x0000000400057882 */ /* 0x000fe20000000000 */
[----:B------:R-:W-:Y:S02]  /*0100*/  IMAD.MOV.U32 R5, RZ, RZ, 0x1 ;  /* 0x00000001ff057424 */ /* 0x000fe400078e00ff */
[----:B------:R-:W-:Y:S02]  /*0110*/  IMAD.MOV.U32 R3, RZ, RZ, 0xf ;  /* 0x0000000fff037424 */ /* 0x000fe400078e00ff */
[----:B------:R-:W-:Y:S04]  /*0120*/  DEPBAR.LE SB2, 0x36 ;  /* 0x0000ad800000791a */ /* 0x000fe80000000000 */
[----:B------:R-:W2:Y:S02]  /*0130*/  UTCATOMSWS.FIND_AND_SET.ALIGN UP0, UR5, UR5 ;  /* 0x00000005000575e3 */ /* 0x000ea40008000800 */
[----:B--2---:R-:W-:-:S04]  /*0140*/  PLOP3.LUT P0, PT, PT, PT, UP0, 0x80, 0x8 ;  /* 0x000000000008781c */ /* 0x004fc80003f0f008 */
[----:B------:R-:W-:-:S04]  /*0150*/  SEL R2, RZ, 0xffffffff, !P0 ;  /* 0xffffffffff027807 */ /* 0x000fc80004000000 */
[----:B------:R-:W-:Y:S01]  /*0160*/  ISETP.NE.AND P0, PT, R2, RZ, PT ;  /* 0x000000ff0200720c */ /* 0x000fe20003f05270 */
[----:B------:R-:W-:-:S12]  /*0170*/  IMAD.U32 R2, RZ, RZ, UR5 ;  /* 0x00000005ff027e24 */ /* 0x000fd8000f8e00ff */
[----:B------:R-:W-:Y:S05]  /*0180*/  @P0 BRA `(.L_x_3) ;  /* 0x0000000000240947 */ /* 0x000fea0003800000 */
.L_x_4:
[----:B------:R-:W-:Y:S05]  /*0190*/  NANOSLEEP 0x64 ;  /* 0x000000640000795d */ /* 0x000fea0003800000 */
[----:B------:R-:W-:-:S05]  /*01a0*/  UMOV UR5, 0x4 ;  /* 0x0000000400057882 */ /* 0x000fca0000000000 */
[----:B------:R-:W-:Y:S04]  /*01b0*/  DEPBAR.LE SB2, 0x36 ;  /* 0x0000ad800000791a */ /* 0x000fe80000000000 */
[----:B------:R-:W2:Y:S02]  /*01c0*/  UTCATOMSWS.FIND_AND_SET.ALIGN UP0, UR5, UR5 ;  /* 0x00000005000575e3 */ /* 0x000ea40008000800 */
[----:B--2---:R-:W-:-:S04]  /*01d0*/  PLOP3.LUT P0, PT, PT, PT, UP0, 0x80, 0x8 ;  /* 0x000000000008781c */ /* 0x004fc80003f0f008 */
[----:B------:R-:W-:-:S04]  /*01e0*/  SEL R2, RZ, 0xffffffff, !P0 ;  /* 0xffffffffff027807 */ /* 0x000fc80004000000 */
[----:B------:R-:W-:Y:S01]  /*01f0*/  ISETP.NE.AND P0, PT, R2, RZ, PT ;  /* 0x000000ff0200720c */ /* 0x000fe20003f05270 */
[----:B------:R-:W-:-:S12]  /*0200*/  IMAD.U32 R2, RZ, RZ, UR5 ;  /* 0x00000005ff027e24 */ /* 0x000fd8000f8e00ff */
[----:B------:R-:W-:Y:S05]  /*0210*/  @!P0 BRA `(.L_x_4) ;  /* 0xfffffffc00dc8947 */ /* 0x000fea000383ffff */
.L_x_3:
[C---:B------:R-:W-:Y:S01]  /*0220*/  VIADD R4, R2.reuse, 0x10 ;  /* 0x0000001002047836 */ /* 0x040fe20000000000 */
[----:B------:R-:W-:Y:S01]  /*0230*/  UMOV UR5, 0x50 ;  /* 0x0000005000057882 */ /* 0x000fe20000000000 */
[----:B------:R-:W-:Y:S01]  /*0240*/  SHF.L.U32 R3, R3, R2, RZ ;  /* 0x0000000203037219 */ /* 0x000fe200000006ff */
[----:B------:R-:W-:Y:S01]  /*0250*/  ULEA UR5, UR6, UR5, 0x18 ;  /* 0x0000000506057291 */ /* 0x000fe2000f8ec0ff */
[----:B------:R-:W-:Y:S01]  /*0260*/  IMAD.SHL.U32 R2, R2, 0x20, RZ ;  /* 0x0000002002027824 */ /* 0x000fe200078e00ff */
[----:B------:R-:W-:-:S04]  /*0270*/  SHF.L.U32 R4, R5, R4, RZ ;  /* 0x0000000405047219 */ /* 0x000fc800000006ff */
[----:B------:R-:W-:-:S05]  /*0280*/  LOP3.LUT R3, R4, R3, RZ, 0xfc, !PT ;  /* 0x0000000304037212 */ /* 0x000fca00078efcff */
[----:B------:R2:W-:Y:S04]  /*0290*/  ATOMS.OR RZ, [UR5], R3 ;  /* 0x00000003ffff798c */ /* 0x0005e8000b000005 */
[----:B------:R2:W-:Y:S01]  /*02a0*/  STS [UR4], R2 ;  /* 0x00000002ff007988 */ /* 0x0005e20008000804 */
[----:B------:R-:W-:Y:S05]  /*02b0*/  BRA `(.L_x_2) ;  /* 0x0000000000107947 */ /* 0x000fea0003800000 */
.L_x_1:
[----:B------:R-:W-:Y:S01]  /*02c0*/  IMAD.MOV.U32 R3, RZ, RZ, -0x1 ;  /* 0xffffffffff037424 */ /* 0x000fe200078e00ff */
[----:B------:R-:W-:-:S04]  /*02d0*/  MOV R2, 0x300 ;  /* 0x0000030000027802 */ /* 0x000fc80000000f00 */
[----:B------:R2:W-:Y:S03]  /*02e0*/  STS [UR4], R3 ;  /* 0x00000003ff007988 */ /* 0x0005e60008000804 */
[----:B-12---:R-:W-:Y:S05]  /*02f0*/  CALL.REL.NOINC `($__internal_1_$__cuda_sm10x_tcgen05_guardrail_trap_phase_invalid_during_alloc) ;  /* 0x00000028004c7944 */ /* 0x006fea0003c00000 */
.L_x_2:
[----:B------:R-:W-:Y:S05]  /*0300*/  WARPSYNC.ALL ;  /* 0x0000000000007948 */ /* 0x000fea0003800000 */
[----:B------:R-:W-:Y:S01]  /*0310*/  NOP ;  /* 0x0000000000007918 */ /* 0x000fe20000000000 */
.L_x_0:
[----:B------:R-:W3:Y:S08]  /*0320*/  S2UR UR4, SR_CgaCtaId ;  /* 0x00000000000479c3 */ /* 0x000ef00000008800 */
[----:B------:R-:W-:Y:S01]  /*0330*/  BAR.SYNC.DEFER_BLOCKING 0x0 ;  /* 0x0000000000007b1d */ /* 0x000fe20000010000 */
[----:B------:R-:W-:-:S05]  /*0340*/  LOP3.LUT R68, R0, 0x7f, RZ, 0xc0, !PT ;  /* 0x0000007f00447812 */ /* 0x000fca00078ec0ff */
[----:B------:R-:W-:Y:S02]  /*0350*/  UMOV UR8, 0x400 ;  /* 0x0000040000087882 */ /* 0x000fe40000000000 */
[----:B------:R-:W4:Y:S08]  /*0360*/  LDC R10, c[0x0][0x3a0] ;  /* 0x0000e800ff0a7b82 */ /* 0x000f300000000800 */
[----:B------:R-:W5:Y:S01]  /*0370*/  S2UR UR9, SR_CTAID.Y ;  /* 0x00000000000979c3 */ /* 0x000f620000002600 */
[----:B---3--:R-:W-:-:S09]  /*0380*/  ULEA UR8, UR4, UR8, 0x18 ;  /* 0x0000000804087291 */ /* 0x008fd2000f8ec0ff */
[----:B--2---:R-:W2:Y:S01]  /*0390*/  LDS R3, [UR8] ;  /* 0x00000008ff037984 */ /* 0x004ea20008000800 */
[----:B------:R-:W-:Y:S06]  /*03a0*/  BAR.SYNC.DEFER_BLOCKING 0x0 ;  /* 0x0000000000007b1d */ /* 0x000fec0000010000 */
[----:B------:R-:W-:Y:S05]  /*03b0*/  @P2 BRA `(.L_x_5) ;  /* 0x0000000000182947 */ /* 0x000fea0003800000 */
[----:B------:R-:W-:Y:S01]  /*03c0*/  ELECT P0, URZ, PT ;  /* 0x0000000000ff782f */ /* 0x000fe20003800000 */
[----:B------:R-:W-:Y:S01]  /*03d0*/  IMAD.MOV.U32 R2, RZ, RZ, 0x1 ;  /* 0x00000001ff027424 */ /* 0x000fe200078e00ff */
[----:B------:R-:W-:Y:S01]  /*03e0*/  UMOV UR5, 0x40 ;  /* 0x0000004000057882 */ /* 0x000fe20000000000 */
[----:B------:R-:W-:Y:S01]  /*03f0*/  UVIRTCOUNT.DEALLOC.SMPOOL 0x80 ;  /* 0x000000800000784c */ /* 0x000fe20000000000 */
[----:B------:R-:W-:-:S09]  /*0400*/  ULEA UR5, UR4, UR5, 0x18 ;  /* 0x0000000504057291 */ /* 0x000fd2000f8ec0ff */
[----:B------:R3:W-:Y:S03]  /*0410*/  @P0 STS.U8 [UR5], R2 ;  /* 0x00000002ff000988 */ /* 0x0007e60008000005 */
.L_x_5:
[----:B------:R-:W3:Y:S01]  /*0420*/  S2UR UR4, SR_CTAID.Z ;  /* 0x00000000000479c3 */ /* 0x000ee20000002700 */
[----:B------:R-:W5:Y:S01]  /*0430*/  LDCU UR5, c[0x0][0x370] ;  /* 0x00006e00ff0577ac */ /* 0x000f620008000800 */
[----:B------:R-:W-:Y:S01]  /*0440*/  ISETP.GE.U32.AND P0, PT, R68, 0x20, PT ;  /* 0x000000204400780c */ /* 0x000fe20003f06070 */
[----:B----4-:R-:W-:Y:S01]  /*0450*/  VIADD R5, R10, 0xffffffff ;  /* 0xffffffff0a057836 */ /* 0x010fe20000000000 */
[C---:B------:R-:W-:Y:S01]  /*0460*/  ISETP.NE.U32.AND P3, PT, R68.reuse, RZ, PT ;  /* 0x000000ff4400720c */ /* 0x040fe20003f65070 */
[----:B------:R-:W3:Y:S01]  /*0470*/  LDCU UR6, c[0x0][0x374] ;  /* 0x00006e80ff0677ac */ /* 0x000ee20008000800 */
[----:B------:R-:W-:Y:S01]  /*0480*/  LEA R4, R68, UR8, 0x2 ;  /* 0x0000000844047c11 */ /* 0x000fe2000f8e10ff */
[----:B------:R-:W-:Y:S01]  /*0490*/  BSSY.RECONVERGENT B0, `(.L_x_6) ;  /* 0x0000015000007945 */ /* 0x000fe20003800200 */
[----:B------:R-:W5:Y:S01]  /*04a0*/  S2UR UR7, SR_CTAID.X ;  /* 0x00000000000779c3 */ /* 0x000f620000002500 */
[----:B------:R-:W4:Y:S01]  /*04b0*/  LDCU.64 UR20, c[0x0][0x3c0] ;  /* 0x00007800ff1477ac */ /* 0x000f220008000a00 */
[----:B--2---:R-:W-:-:S05]  /*04c0*/  R2UR UR23, R3 ;  /* 0x00000000031772ca */ /* 0x004fca00000e0000 */
[----:B------:R2:W-:Y:S01]  /*04d0*/  @!P0 STS [R4], RZ ;  /* 0x000000ff04008388 */ /* 0x0005e20000000800 */
[----:B------:R-:W1:Y:S01]  /*04e0*/  LDC R6, c[0x0][0x398] ;  /* 0x0000e600ff067b82 */ /* 0x000e620000000800 */
[----:B------:R-:W-:Y:S02]  /*04f0*/  NOP ;  /* 0x0000000000007918 */ /* 0x000fe40000000000 */
[----:B------:R2:W-:Y:S01]  /*0500*/  @!P3 STS [UR8+0x20], R5 ;  /* 0x00002005ff00b988 */ /* 0x0005e20008000808 */
[----:B---3-5:R-:W-:-:S04]  /*0510*/  UIMAD UR4, UR4, UR6, UR9 ;  /* 0x00000006040472a4 */ /* 0x028fc8000f8e0209 */
[----:B------:R-:W-:-:S04]  /*0520*/  UIMAD UR4, UR4, UR5, UR7 ;  /* 0x00000005040472a4 */ /* 0x000fc8000f8e0207 */
[----:B------:R-:W-:-:S04]  /*0530*/  UIMAD UR4, UR4, 0x180, URZ ;  /* 0x00000180040478a4 */ /* 0x000fc8000f8e02ff */
[----:B----4-:R-:W-:Y:S01]  /*0540*/  UIADD3 UR24, UP0, UPT, UR4, UR20, URZ ;  /* 0x0000001404187290 */ /* 0x010fe2000ff1e0ff */
[----:B-1----:R-:W-:-:S03]  /*0550*/  VIADD R6, R6, 0xffffffff ;  /* 0xffffffff06067836 */ /* 0x002fc60000000000 */
[----:B------:R-:W-:Y:S01]  /*0560*/  ULEA.HI.X.SX32 UR25, UR4, UR21, 0x1, UP0 ;  /* 0x0000001504197291 */ /* 0x000fe200080f0eff */
[----:B--2---:R-:W-:Y:S11]  /*0570*/  @P3 BRA `(.L_x_7) ;  /* 0x0000000000183947 */ /* 0x004ff60003800000 */
[----:B------:R-:W1:Y:S01]  /*0580*/  LDS R2, [UR8+0x8] ;  /* 0x00000808ff027984 */ /* 0x000e620008000800 */
[----:B------:R-:W2:Y:S01]  /*0590*/  LDC.64 R8, c[0x0][0x380] ;  /* 0x0000e000ff087b82 */ /* 0x000ea20000000a00 */
[----:B------:R-:W-:Y:S02]  /*05a0*/  IMAD.MOV.U32 R3, RZ, RZ, 0x70 ;  /* 0x00000070ff037424 */ /* 0x000fe400078e00ff */
[----:B--2---:R2:W-:Y:S03]  /*05b0*/  STS.64 [UR8], R8 ;  /* 0x00000008ff007988 */ /* 0x0045e60008000a08 */
[----:B-1----:R-:W-:-:S05]  /*05c0*/  LOP3.LUT R2, R2, 0x10, R3, 0xd8, !PT ;  /* 0x0000001002027812 */ /* 0x002fca00078ed803 */
[----:B------:R2:W-:Y:S02]  /*05d0*/  STS [UR8+0x8], R2 ;  /* 0x00000802ff007988 */ /* 0x0005e40008000808 */
.L_x_7:
[----:B------:R-:W-:Y:S05]  /*05e0*/  BSYNC.RECONVERGENT B0 ;  /* 0x0000000000007941 */ /* 0x000fea0003800200 */
.L_x_6:
[----:B------:R-:W-:Y:S04]  /*05f0*/  BSSY.RECONVERGENT B0, `(.L_x_8) ;  /* 0x000000a000007945 */ /* 0x000fe80003800200 */
[----:B------:R-:W-:Y:S05]  /*0600*/  @P3 BRA `(.L_x_9) ;  /* 0x0000000000203947 */ /* 0x000fea0003800000 */
[----:B--2---:R-:W1:Y:S01]  /*0610*/  LDS R2, [UR8+0x34] ;  /* 0x00003408ff027984 */ /* 0x004e620008000800 */
[----:B------:R-:W-:Y:S02]  /*0620*/  IMAD.MOV.U32 R3, RZ, RZ, 0x7f000000 ;  /* 0x7f000000ff037424 */ /* 0x000fe400078e00ff */
[----:B------:R-:W-:Y:S01]  /*0630*/  @!P3 IMAD.MOV.U32 R7, RZ, RZ, 0x3f ;  /* 0x0000003fff07b424 */ /* 0x000fe200078e00ff */
[----:B------:R-:W2:Y:S02]  /*0640*/  @!P3 LDS R8, [UR8+0x38] ;  /* 0x00003808ff08b984 */ /* 0x000ea40008000800 */
[----:B-1----:R-:W-:Y:S02]  /*0650*/  LOP3.LUT R2, R2, 0xff000000, R3, 0xb8, !PT ;  /* 0xff00000002027812 */ /* 0x002fe400078eb803 */
[----:B--2---:R-:W-:-:S03]  /*0660*/  @!P3 LOP3.LUT R3, R8, 0xff, R7, 0xb8, !PT ;  /* 0x000000ff0803b812 */ /* 0x004fc600078eb807 */
[----:B------:R1:W-:Y:S04]  /*0670*/  STS [UR8+0x34], R2 ;  /* 0x00003402ff007988 */ /* 0x0003e80008000808 */
[----:B------:R1:W-:Y:S02]  /*0680*/  @!P3 STS [UR8+0x38], R3 ;  /* 0x00003803ff00b988 */ /* 0x0003e40008000808 */
.L_x_9:
[----:B------:R-:W-:Y:S05]  /*0690*/  BSYNC.RECONVERGENT B0 ;  /* 0x0000000000007941 */ /* 0x000fea0003800200 */
.L_x_8:
[----:B------:R-:W-:Y:S04]  /*06a0*/  BSSY.RECONVERGENT B0, `(.L_x_10) ;  /* 0x000000a000007945 */ /* 0x000fe80003800200 */
[----:B------:R-:W-:Y:S05]  /*06b0*/  @P3 BRA `(.L_x_11) ;  /* 0x0000000000203947 */ /* 0x000fea0003800000 */
[----:B-12---:R-:W1:Y:S01]  /*06c0*/  LDS R2, [UR8+0x1c] ;  /* 0x00001c08ff027984 */ /* 0x006e620008000800 */
[----:B------:R-:W2:Y:S03]  /*06d0*/  LDC.64 R8, c[0x0][0x3a8] ;  /* 0x0000ea00ff087b82 */ /* 0x000ea60000000a00 */
[----:B------:R3:W-:Y:S01]  /*06e0*/  STS [UR8+0x24], R6 ;  /* 0x00002406ff007988 */ /* 0x0007e20008000808 */
[--C-:B--2---:R-:W-:Y:S02]  /*06f0*/  SHF.R.U32.HI R7, RZ, 0x4, R9.reuse ;  /* 0x00000004ff077819 */ /* 0x104fe40000011609 */
[----:B------:R-:W-:-:S05]  /*0700*/  SHF.R.U64 R3, R8, 0x4, R9 ;  /* 0x0000000408037819 */ /* 0x000fca0000001209 */
[----:B------:R3:W-:Y:S01]  /*0710*/  STS [UR8+0xc], R3 ;  /* 0x00000c03ff007988 */ /* 0x0007e20008000808 */
[----:B-1----:R-:W-:-:S05]  /*0720*/  LOP3.LUT R2, R2, 0xf, R7, 0xb8, !PT ;  /* 0x0000000f02027812 */ /* 0x002fca00078eb807 */
[----:B------:R3:W-:Y:S02]  /*0730*/  STS [UR8+0x1c], R2 ;  /* 0x00001c02ff007988 */ /* 0x0007e40008000808 */
.L_x_11:
[----:B------:R-:W-:Y:S05]  /*0740*/  BSYNC.RECONVERGENT B0 ;  /* 0x0000000000007941 */ /* 0x000fea0003800200 */
.L_x_10:
[----:B------:R-:W-:Y:S04]  /*0750*/  BSSY.RECONVERGENT B1, `(.L_x_12) ;  /* 0x000001d000017945 */ /* 0x000fe80003800200 */
[----:B------:R-:W-:Y:S04]  /*0760*/  BSSY.RELIABLE B0, `(.L_x_13) ;  /* 0x0000018000007945 */ /* 0x000fe80003800100 */
[----:B------:R-:W-:Y:S05]  /*0770*/  @P3 BRA `(.L_x_14) ;  /* 0x00000000001c3947 */ /* 0x000fea0003800000 */
[----:B-123--:R-:W1:Y:S02]  /*0780*/  LDS R2, [UR8+0x34] ;  /* 0x00003408ff027984 */ /* 0x00ee640008000800 */
[----:B-1----:R-:W-:-:S05]  /*0790*/  LOP3.LUT R2, R2, 0x7, RZ, 0xb8, !PT ;  /* 0x0000000702027812 */ /* 0x002fca00078eb8ff */
[----:B------:R1:W-:Y:S01]  /*07a0*/  STS [UR8+0x34], R2 ;  /* 0x00003402ff007988 */ /* 0x0003e20008000808 */
[----:B------:R-:W-:Y:S05]  /*07b0*/  @P3 BRA `(.L_x_15) ;  /* 0x00000000001c3947 */ /* 0x000fea0003800000 */
[----:B-1----:R-:W1:Y:S02]  /*07c0*/  LDS R2, [UR8+0x34] ;  /* 0x00003408ff027984 */ /* 0x002e640008000800 */
[----:B-1----:R-:W-:-:S05]  /*07d0*/  LOP3.LUT R2, R2, 0x38, RZ, 0xb8, !PT ;  /* 0x0000003802027812 */ /* 0x002fca00078eb8ff */
[----:B------:R4:W-:Y:S02]  /*07e0*/  STS [UR8+0x34], R2 ;  /* 0x00003402ff007988 */ /* 0x0009e40008000808 */
.L_x_14:
[----:B------:R-:W-:Y:S05]  /*07f0*/  @P3 BRA `(.L_x_16) ;  /* 0x00000000001c3947 */ /* 0x000fea0003800000 */
[----:B-1234-:R-:W1:Y:S02]  /*0800*/  LDS R2, [UR8+0x8] ;  /* 0x00000808ff027984 */ /* 0x01ee640008000800 */
[----:B-1----:R-:W-:-:S05]  /*0810*/  LOP3.LUT R2, R2, 0x780, RZ, 0xb8, !PT ;  /* 0x0000078002027812 */ /* 0x002fca00078eb8ff */
[----:B------:R2:W-:Y:S02]  /*0820*/  STS [UR8+0x8], R2 ;  /* 0x00000802ff007988 */ /* 0x0005e40008000808 */
.L_x_15:
[----:B------:R-:W-:Y:S05]  /*0830*/  @P3 BRA `(.L_x_17) ;  /* 0x0000000000283947 */ /* 0x000fea0003800000 */
[----:B-12---:R-:W1:Y:S02]  /*0840*/  LDS R2, [UR8+0x8] ;  /* 0x00000808ff027984 */ /* 0x006e640008000800 */
[----:B-1----:R-:W-:-:S05]  /*0850*/  LOP3.LUT R2, R2, 0x1800, RZ, 0xb8, !PT ;  /* 0x0000180002027812 */ /* 0x002fca00078eb8ff */
[----:B------:R5:W-:Y:S02]  /*0860*/  STS [UR8+0x8], R2 ;  /* 0x00000802ff007988 */ /* 0x000be40008000808 */
.L_x_16:
[----:B------:R-:W-:Y:S05]  /*0870*/  @P3 BREAK.RELIABLE B0 ;  /* 0x0000000000003942 */ /* 0x000fea0003800100 */
[----:B------:R-:W-:Y:S05]  /*0880*/  @P3 BRA `(.L_x_18) ;  /* 0x0000000000243947 */ /* 0x000fea0003800000 */
[----:B-1-3--:R-:W1:Y:S01]  /*0890*/  LDS R3, [UR8+0x8] ;  /* 0x00000808ff037984 */ /* 0x00ae620008000800 */
[----:B--2-45:R-:W-:-:S05]  /*08a0*/  IMAD.MOV.U32 R2, RZ, RZ, 0x6000 ;  /* 0x00006000ff027424 */ /* 0x034fca00078e00ff */
[----:B-1----:R-:W-:-:S04]  /*08b0*/  LOP3.LUT R2, R3, 0x6000, R2, 0xd8, !PT ;  /* 0x0000600003027812 */ /* 0x002fc800078ed802 */
[----:B------:R-:W-:-:S05]  /*08c0*/  LOP3.LUT R2, R2, 0x400000, RZ, 0xb8, !PT ;  /* 0x0040000002027812 */ /* 0x000fca00078eb8ff */
[----:B------:R3:W-:Y:S02]  /*08d0*/  STS [UR8+0x8], R2 ;  /* 0x00000802ff007988 */ /* 0x0007e40008000808 */
.L_x_17:
[----:B------:R-:W-:Y:S05]  /*08e0*/  BSYNC.RELIABLE B0 ;  /* 0x0000000000007941 */ /* 0x000fea0003800100 */
.L_x_13:
[----:B-123--:R-:W1:Y:S02]  /*08f0*/  @!P3 LDS R2, [UR8+0x8] ;  /* 0x00000808ff02b984 */ /* 0x00ee640008000800 */
[----:B-1----:R-:W-:-:S05]  /*0900*/  @!P3 LOP3.LUT R2, R2, 0x8000, RZ, 0xb8, !PT ;  /* 0x000080000202b812 */ /* 0x002fca00078eb8ff */
[----:B------:R1:W-:Y:S02]  /*0910*/  @!P3 STS [UR8+0x8], R2 ;  /* 0x00000802ff00b988 */ /* 0x0003e40008000808 */
.L_x_18:
[----:B------:R-:W-:Y:S05]  /*0920*/  BSYNC.RECONVERGENT B1 ;  /* 0x0000000000017941 */ /* 0x000fea0003800200 */
.L_x_12:
[----:B------:R-:W-:Y:S05]  /*0930*/  WARPSYNC.ALL ;  /* 0x0000000000007948 */ /* 0x000fea0003800000 */
[----:B------:R-:W-:Y:S01]  /*0940*/  NOP ;  /* 0x0000000000007918 */ /* 0x000fe20000000000 */
[----:B------:R-:W-:Y:S05]  /*0950*/  @P0 BRA `(.L_x_19) ;  /* 0x0000000000300947 */ /* 0x000fea0003800000 */
[----:B-12345:R-:W1:Y:S01]  /*0960*/  S2R R2, SR_LANEID ;  /* 0x0000000000027919 */ /* 0x03ee620000000000 */
[----:B------:R-:W-:Y:S05]  /*0970*/  WARPSYNC.ALL ;  /* 0x0000000000007948 */ /* 0x000fea0003800000 */
[----:B------:R-:W-:Y:S01]  /*0980*/  NOP ;  /* 0x0000000000007918 */ /* 0x000fe20000000000 */
[----:B-1----:R-:W-:-:S05]  /*0990*/  IMAD.SHL.U32 R7, R2, 0x4, RZ ;  /* 0x0000000402077824 */ /* 0x002fca00078e00ff */
[----:B------:R-:W1:Y:S01]  /*09a0*/  LDS R9, [R7+UR8] ;  /* 0x0000000807097984 */ /* 0x000e620008000800 */
[----:B------:R-:W-:-:S05]  /*09b0*/  IADD3 R2, P1, PT, R7, UR24, RZ ;  /* 0x0000001807027c10 */ /* 0x000fca000ff3e0ff */
[----:B------:R-:W-:-:S05]  /*09c0*/  IMAD.X R3, RZ, RZ, UR25, P1 ;  /* 0x00000019ff037e24 */ /* 0x000fca00088e06ff */
[----:B-1----:R1:W2:Y:S01]  /*09d0*/  ATOMG.E.EXCH.STRONG.GPU PT, RZ, [R2], R9 ;  /* 0x0000000902ff73a8 */ /* 0x0022a200041ee100 */
[----:B------:R-:W-:-:S04]  /*09e0*/  DEPBAR {5,4,3,2,1,0} ;  /* 0x0000003f0000791a */ /* 0x000fc80000000000 */
[----:B------:R-:W3:Y:S02]  /*09f0*/  CCTL.E.C.LDCU.IV.DEEP [UR24] ;  /* 0x0000000018007540 */ /* 0x000ee40009c08000 */
[----:B---3--:R1:W-:Y:S01]  /*0a00*/  UTMACCTL.IV [UR24] ;  /* 0x00000000180079b9 */ /* 0x0083e20008000000 */
[----:B------:R-:W-:Y:S01]  /*0a10*/  NOP ;  /* 0x0000000000007918 */ /* 0x000fe20000000000 */
.L_x_19:
[----:B------:R-:W-:Y:S05]  /*0a20*/  @P0 BRA `(.L_x_20) ;  /* 0x00000000000c0947 */ /* 0x000fea0003800000 */
[----:B------:R0:W-:Y:S01]  /*0a30*/  UTMACMDFLUSH ;  /* 0x00000000000079b7 */ /* 0x0001e20000000000 */
[----:B------:R-:W-:Y:S05]  /*0a40*/  @P0 BRA `(.L_x_20) ;  /* 0x0000000000040947 */ /* 0x000fea0003800000 */
[----:B------:R-:W-:-:S04]  /*0a50*/  DEPBAR.LE SB0, 0x0 ;  /* 0x000080000000791a */ /* 0x000fc80000000000 */
.L_x_20:
[----:B------:R-:W-:Y:S05]  /*0a60*/  WARPSYNC.ALL ;  /* 0x0000000000007948 */ /* 0x000fea0003800000 */
[----:B------:R-:W-:Y:S01]  /*0a70*/  NOP ;  /* 0x0000000000007918 */ /* 0x000fe20000000000 */
[----:B--2---:R-:W-:Y:S06]  /*0a80*/  BAR.SYNC.DEFER_BLOCKING 0x0 ;  /* 0x0000000000007b1d */ /* 0x004fec0000010000 */
[----:B------:R-:W-:Y:S02]  /*0a90*/  BSSY.RECONVERGENT B1, `(.L_x_21) ;  /* 0x000000b000017945 */ /* 0x000fe40003800200 */
[----:B------:R-:W-:Y:S06]  /*0aa0*/  BAR.SYNC.DEFER_BLOCKING 0x0 ;  /* 0x0000000000007b1d */ /* 0x000fec0000010000 */
[----:B------:R2:W-:Y:S01]  /*0ab0*/  @!P0 STS [R4], RZ ;  /* 0x000000ff04008388 */ /* 0x0005e20000000800 */
[----:B------:R-:W-:Y:S01]  /*0ac0*/  NOP ;  /* 0x0000000000007918 */ /* 0x000fe20000000000 */
[----:B------:R-:W-:Y:S05]  /*0ad0*/  @P3 BRA `(.L_x_22) ;  /* 0x0000000000183947 */ /* 0x000fea0003800000 */
[----:B-1-345:R-:W1:Y:S01]  /*0ae0*/  LDS R2, [UR8+0x8] ;  /* 0x00000808ff027984 */ /* 0x03ae620008000800 */
[----:B------:R-:W3:Y:S01]  /*0af0*/  LDC.64 R8, c[0x0][0x388] ;  /* 0x0000e200ff087b82 */ /* 0x000ee20000000a00 */
[----:B------:R-:W-:Y:S02]  /*0b00*/  IMAD.MOV.U32 R3, RZ, RZ, 0x70 ;  /* 0x00000070ff037424 */ /* 0x000fe400078e00ff */
[----:B---3--:R3:W-:Y:S03]  /*0b10*/  STS.64 [UR8], R8 ;  /* 0x00000008ff007988 */ /* 0x0087e60008000a08 */
[----:B-1----:R-:W-:-:S05]  /*0b20*/  LOP3.LUT R2, R2, 0x10, R3, 0xd8, !PT ;  /* 0x0000001002027812 */ /* 0x002fca00078ed803 */
[----:B------:R3:W-:Y:S02]  /*0b30*/  STS [UR8+0x8], R2 ;  /* 0x00000802ff007988 */ /* 0x0007e40008000808 */
.L_x_22:
[----:B-1----:R-:W-:Y:S05]  /*0b40*/  BSYNC.RECONVERGENT B1 ;  /* 0x0000000000017941 */ /* 0x002fea0003800200 */
.L_x_21:
[----:B------:R-:W-:Y:S04]  /*0b50*/  BSSY.RECONVERGENT B2, `(.L_x_23) ;  /* 0x000000f000027945 */ /* 0x000fe80003800200 */
[----:B------:R-:W-:Y:S04]  /*0b60*/  BSSY.RELIABLE B1, `(.L_x_24) ;  /* 0x000000c000017945 */ /* 0x000fe80003800100 */
[----:B------:R-:W-:Y:S05]  /*0b70*/  @P3 BRA `(.L_x_25) ;  /* 0x0000000000283947 */ /* 0x000fea0003800000 */
[----:B---345:R-:W1:Y:S01]  /*0b80*/  LDS R2, [UR8+0x34] ;  /* 0x00003408ff027984 */ /* 0x038e620008000800 */
[----:B------:R-:W-:Y:S01]  /*0b90*/  IMAD.MOV.U32 R3, RZ, RZ, 0x7f000000 ;  /* 0x7f000000ff037424 */ /* 0x000fe200078e00ff */
[----:B------:R-:W-:Y:S05]  /*0ba0*/  @P3 BREAK.RELIABLE B1 ;  /* 0x0000000000013942 */ /* 0x000fea0003800100 */
[----:B-1----:R-:W-:-:S05]  /*0bb0*/  LOP3.LUT R2, R2, 0xff000000, R3, 0xb8, !PT ;  /* 0xff00000002027812 */ /* 0x002fca00078eb803 */
[----:B------:R1:W-:Y:S01]  /*0bc0*/  STS [UR8+0x34], R2 ;  /* 0x00003402ff007988 */ /* 0x0003e20008000808 */
[----:B------:R-:W-:Y:S05]  /*0bd0*/  @P3 BRA `(.L_x_26) ;  /* 0x0000000000183947 */ /* 0x000fea0003800000 */
[----:B------:R-:W3:Y:S01]  /*0be0*/  LDS R3, [UR8+0x38] ;  /* 0x00003808ff037984 */ /* 0x000ee20008000800 */
[----:B-1----:R-:W-:-:S05]  /*0bf0*/  IMAD.MOV.U32 R2, RZ, RZ, 0x7f ;  /* 0x0000007fff027424 */ /* 0x002fca00078e00ff */
[----:B---3--:R-:W-:-:S05]  /*0c00*/  LOP3.LUT R2, R3, 0xff, R2, 0xb8, !PT ;  /* 0x000000ff03027812 */ /* 0x008fca00078eb802 */
[----:B------:R1:W-:Y:S02]  /*0c10*/  STS [UR8+0x38], R2 ;  /* 0x00003802ff007988 */ /* 0x0003e40008000808 */
.L_x_25:
[----:B------:R-:W-:Y:S05]  /*0c20*/  BSYNC.RELIABLE B1 ;  /* 0x0000000000017941 */ /* 0x000fea0003800100 */
.L_x_24:
[----:B------:R1:W-:Y:S02]  /*0c30*/  @!P3 STS [UR8+0x20], R5 ;  /* 0x00002005ff00b988 */ /* 0x0003e40008000808 */
.L_x_26:
[----:B------:R-:W-:Y:S05]  /*0c40*/  BSYNC.RECONVERGENT B2 ;  /* 0x0000000000027941 */ /* 0x000fea0003800200 */
.L_x_23:
[----:B------:R-:W-:Y:S05]  /*0c50*/  WARPSYNC.ALL ;  /* 0x0000000000007948 */ /* 0x000fea0003800000 */
[----:B------:R-:W-:Y:S01]  /*0c60*/  NOP ;  /* 0x0000000000007918 */ /* 0x000fe20000000000 */
[----:B-1----:R-:W1:Y:S01]  /*0c70*/  LDC R5, c[0x0][0x39c] ;  /* 0x0000e700ff057b82 */ /* 0x002e620000000800 */
[----:B------:R-:W-:Y:S01]  /*0c80*/  BSSY.RECONVERGENT B2, `(.L_x_27) ;  /* 0x000000b000027945 */ /* 0x000fe20003800200 */
[----:B-1----:R-:W-:-:S03]  /*0c90*/  VIADD R5, R5, 0xffffffff ;  /* 0xffffffff05057836 */ /* 0x002fc60000000000 */
[----:B------:R-:W-:Y:S05]  /*0ca0*/  @P3 BRA `(.L_x_28) ;  /* 0x0000000000203947 */ /* 0x000fea0003800000 */
[----:B---345:R-:W1:Y:S01]  /*0cb0*/  LDS R2, [UR8+0x1c] ;  /* 0x00001c08ff027984 */ /* 0x038e620008000800 */
[----:B------:R-:W3:Y:S03]  /*0cc0*/  LDC.64 R8, c[0x0][0x3b0] ;  /* 0x0000ec00ff087b82 */ /* 0x000ee60000000a00 */
[----:B------:R4:W-:Y:S01]  /*0cd0*/  STS [UR8+0x24], R5 ;  /* 0x00002405ff007988 */ /* 0x0009e20008000808 */
[--C-:B---3--:R-:W-:Y:S02]  /*0ce0*/  SHF.R.U32.HI R7, RZ, 0x4, R9.reuse ;  /* 0x00000004ff077819 */ /* 0x108fe40000011609 */
[----:B------:R-:W-:-:S05]  /*0cf0*/  SHF.R.U64 R3, R8, 0x4, R9 ;  /* 0x0000000408037819 */ /* 0x000fca0000001209 */
[----:B------:R4:W-:Y:S01]  /*0d00*/  STS [UR8+0xc], R3 ;  /* 0x00000c03ff007988 */ /* 0x0009e20008000808 */
[----:B-1----:R-:W-:-:S05]  /*0d10*/  LOP3.LUT R2, R2, 0xf, R7, 0xb8, !PT ;  /* 0x0000000f02027812 */ /* 0x002fca00078eb807 */
[----:B------:R4:W-:Y:S02]  /*0d20*/  STS [UR8+0x1c], R2 ;  /* 0x00001c02ff007988 */ /* 0x0009e40008000808 */
.L_x_28:
[----:B------:R-:W-:Y:S05]  /*0d30*/  BSYNC.RECONVERGENT B2 ;  /* 0x0000000000027941 */ /* 0x000fea0003800200 */
.L_x_27:
[----:B------:R-:W-:Y:S04]  /*0d40*/  BSSY.RECONVERGENT B3, `(.L_x_29) ;  /* 0x000001d000037945 */ /* 0x000fe80003800200 */
[----:B------:R-:W-:Y:S04]  /*0d50*/  BSSY.RELIABLE B2, `(.L_x_30) ;  /* 0x0000018000027945 */ /* 0x000fe80003800100 */
[----:B------:R-:W-:Y:S05]  /*0d60*/  @P3 BRA `(.L_x_31) ;  /* 0x00000000001c3947 */ /* 0x000fea0003800000 */
[----:B---345:R-:W1:Y:S02]  /*0d70*/  LDS R2, [UR8+0x34] ;  /* 0x00003408ff027984 */ /* 0x038e640008000800 */
[----:B-1----:R-:W-:-:S05]  /*0d80*/  LOP3.LUT R2, R2, 0x7, RZ, 0xb8, !PT ;  /* 0x0000000702027812 */ /* 0x002fca00078eb8ff */
[----:B------:R1:W-:Y:S01]  /*0d90*/  STS [UR8+0x34], R2 ;  /* 0x00003402ff007988 */ /* 0x0003e20008000808 */
[----:B------:R-:W-:Y:S05]  /*0da0*/  @P3 BRA `(.L_x_32) ;  /* 0x00000000001c3947 */ /* 0x000fea0003800000 */
[----:B-1----:R-:W1:Y:S02]  /*0db0*/  LDS R2, [UR8+0x34] ;  /* 0x00003408ff027984 */ /* 0x002e640008000800 */
[----:B-1----:R-:W-:-:S05]  /*0dc0*/  LOP3.LUT R2, R2, 0x38, RZ, 0xb8, !PT ;  /* 0x0000003802027812 */ /* 0x002fca00078eb8ff */
[----:B------:R1:W-:Y:S02]  /*0dd0*/  STS [UR8+0x34], R2 ;  /* 0x00003402ff007988 */ /* 0x0003e40008000808 */
.L_x_31:
[----:B------:R-:W-:Y:S05]  /*0de0*/  @P3 BRA `(.L_x_33) ;  /* 0x00000000001c3947 */ /* 0x000fea0003800000 */
[----:B-1-345:R-:W1:Y:S02]  /*0df0*/  LDS R2, [UR8+0x8] ;  /* 0x00000808ff027984 */ /* 0x03ae640008000800 */
[----:B-1----:R-:W-:-:S05]  /*0e00*/  LOP3.LUT R2, R2, 0x780, RZ, 0xb8, !PT ;  /* 0x0000078002027812 */ /* 0x002fca00078eb8ff */
[----:B------:R3:W-:Y:S02]  /*0e10*/  STS [UR8+0x8], R2 ;  /* 0x00000802ff007988 */ /* 0x0007e40008000808 */
.L_x_32:
[----:B------:R-:W-:Y:S05]  /*0e20*/  @P3 BRA `(.L_x_34) ;  /* 0x0000000000283947 */ /* 0x000fea0003800000 */
[----:B-1-3--:R-:W1:Y:S02]  /*0e30*/  LDS R2, [UR8+0x8] ;  /* 0x00000808ff027984 */ /* 0x00ae640008000800 */
[----:B-1----:R-:W-:-:S05]  /*0e40*/  LOP3.LUT R2, R2, 0x1800, RZ, 0xb8, !PT ;  /* 0x0000180002027812 */ /* 0x002fca00078eb8ff */
[----:B------:R1:W-:Y:S02]  /*0e50*/  STS [UR8+0x8], R2 ;  /* 0x00000802ff007988 */ /* 0x0003e40008000808 */
.L_x_33:
[----:B------:R-:W-:Y:S05]  /*0e60*/  @P3 BREAK.RELIABLE B2 ;  /* 0x0000000000023942 */ /* 0x000fea0003800100 */
[----:B------:R-:W-:Y:S05]  /*0e70*/  @P3 BRA `(.L_x_35) ;  /* 0x0000000000243947 */ /* 0x000fea0003800000 */
[----:B-1-345:R-:W1:Y:S01]  /*0e80*/  LDS R2, [UR8+0x8] ;  /* 0x00000808ff027984 */ /* 0x03ae620008000800 */
[----:B------:R-:W-:-:S05]  /*0e90*/  IMAD.MOV.U32 R3, RZ, RZ, 0x6000 ;  /* 0x00006000ff037424 */ /* 0x000fca00078e00ff */
[----:B-1----:R-:W-:-:S04]  /*0ea0*/  LOP3.LUT R2, R2, 0x6000, R3, 0xd8, !PT ;  /* 0x0000600002027812 */ /* 0x002fc800078ed803 */
[----:B------:R-:W-:-:S05]  /*0eb0*/  LOP3.LUT R2, R2, 0x400000, RZ, 0xb8, !PT ;  /* 0x0040000002027812 */ /* 0x000fca00078eb8ff */
[----:B------:R4:W-:Y:S02]  /*0ec0*/  STS [UR8+0x8], R2 ;  /* 0x00000802ff007988 */ /* 0x0009e40008000808 */
.L_x_34:
[----:B------:R-:W-:Y:S05]  /*0ed0*/  BSYNC.RELIABLE B2 ;  /* 0x0000000000027941 */ /* 0x000fea0003800100 */
.L_x_30:
[----:B-1-34-:R-:W1:Y:S02]  /*0ee0*/  @!P3 LDS R2, [UR8+0x8] ;  /* 0x00000808ff02b984 */ /* 0x01ae640008000800 */
[----:B-1----:R-:W-:-:S05]  /*0ef0*/  @!P3 LOP3.LUT R2, R2, 0x8000, RZ, 0xb8, !PT ;  /* 0x000080000202b812 */ /* 0x002fca00078eb8ff */
[----:B------:R1:W-:Y:S02]  /*0f00*/  @!P3 STS [UR8+0x8], R2 ;  /* 0x00000802ff00b988 */ /* 0x0003e40008000808 */
.L_x_35:
[----:B------:R-:W-:Y:S05]  /*0f10*/  BSYNC.RECONVERGENT B3 ;  /* 0x0000000000037941 */ /* 0x000fea0003800200 */
.L_x_29:
[----:B------:R-:W-:Y:S05]  /*0f20*/  WARPSYNC.ALL ;  /* 0x0000000000007948 */ /* 0x000fea0003800000 */
[----:B------:R-:W-:Y:S01]  /*0f30*/  NOP ;  /* 0x0000000000007918 */ /* 0x000fe20000000000 */
[----:B------:R-:W-:-:S04]  /*0f40*/  UIADD3 UR5, UPT, UPT, UR4, 0x80, URZ ;  /* 0x0000008004057890 */ /* 0x000fc8000fffe0ff */
[----:B------:R-:W-:-:S04]  /*0f50*/  UIADD3 UR26, UP0, UPT, UR5, UR20, URZ ;  /* 0x00000014051a7290 */ /* 0x000fc8000ff1e0ff */
[----:B------:R-:W-:Y:S01]  /*0f60*/  ULEA.HI.X.SX32 UR27, UR5, UR21, 0x1, UP0 ;  /* 0x00000015051b7291 */ /* 0x000fe200080f0eff */
[----:B------:R-:W-:Y:S11]  /*0f70*/  @P0 BRA `(.L_x_36) ;  /* 0x0000000000300947 */ /* 0x000ff60003800000 */
[----:B-1-345:R-:W1:Y:S01]  /*0f80*/  S2R R2, SR_LANEID ;  /* 0x0000000000027919 */ /* 0x03ae620000000000 */
[----:B------:R-:W-:Y:S05]  /*0f90*/  WARPSYNC.ALL ;  /* 0x0000000000007948 */ /* 0x000fea0003800000 */
[----:B------:R-:W-:Y:S01]  /*0fa0*/  NOP ;  /* 0x0000000000007918 */ /* 0x000fe20000000000 */
[----:B-1----:R-:W-:-:S05]  /*0fb0*/  IMAD.SHL.U32 R8, R2, 0x4, RZ ;  /* 0x0000000402087824 */ /* 0x002fca00078e00ff */
[----:B------:R-:W1:Y:S01]  /*0fc0*/  LDS R7, [R8+UR8] ;  /* 0x0000000808077984 */ /* 0x000e620008000800 */
[----:B------:R-:W-:-:S05]  /*0fd0*/  IADD3 R2, P1, PT, R8, UR26, RZ ;  /* 0x0000001a08027c10 */ /* 0x000fca000ff3e0ff */
[----:B------:R-:W-:-:S05]  /*0fe0*/  IMAD.X R3, RZ, RZ, UR27, P1 ;  /* 0x0000001bff037e24 */ /* 0x000fca00088e06ff */
[----:B-1----:R1:W3:Y:S01]  /*0ff0*/  ATOMG.E.EXCH.STRONG.GPU PT, RZ, [R2], R7 ;  /* 0x0000000702ff73a8 */ /* 0x0022e200041ee100 */
[----:B------:R-:W-:-:S04]  /*1000*/  DEPBAR {5,4,3,2,1,0} ;  /* 0x0000003f0000791a */ /* 0x000fc80000000000 */
[----:B------:R-:W4:Y:S02]  /*1010*/  CCTL.E.C.LDCU.IV.DEEP [UR26] ;  /* 0x000000001a007540 */ /* 0x000f240009c08000 */
[----:B----4-:R1:W-:Y:S01]  /*1020*/  UTMACCTL.IV [UR26] ;  /* 0x000000001a0079b9 */ /* 0x0103e20008000000 */
[----:B------:R-:W-:Y:S01]  /*1030*/  NOP ;  /* 0x0000000000007918 */ /* 0x000fe20000000000 */
.L_x_36:
[----:B------:R-:W-:Y:S05]  /*1040*/  @P0 BRA `(.L_x_37) ;  /* 0x00000000000c0947 */ /* 0x000fea0003800000 */
[----:B------:R0:W-:Y:S01]  /*1050*/  UTMACMDFLUSH ;  /* 0x00000000000079b7 */ /* 0x0001e20000000000 */
[----:B------:R-:W-:Y:S05]  /*1060*/  @P0 BRA `(.L_x_37) ;  /* 0x0000000000040947 */ /* 0x000fea0003800000 */
[----:B------:R-:W-:-:S04]  /*1070*/  DEPBAR.LE SB0, 0x0 ;  /* 0x000080000000791a */ /* 0x000fc80000000000 */
.L_x_37:
[----:B------:R-:W-:Y:S05]  /*1080*/  WARPSYNC.ALL ;  /* 0x0000000000007948 */ /* 0x000fea0003800000 */
[----:B------:R-:W-:Y:S01]  /*1090*/  NOP ;  /* 0x0000000000007918 */ /* 0x000fe20000000000 */
[----:B---3--:R-:W-:Y:S06]  /*10a0*/  BAR.SYNC.DEFER_BLOCKING 0x0 ;  /* 0x0000000000007b1d */ /* 0x008fec0000010000 */
[----:B------:R-:W-:Y:S02]  /*10b0*/  BSSY.RECONVERGENT B3, `(.L_x_38) ;  /* 0x000000b000037945 */ /* 0x000fe40003800200 */
[----:B------:R-:W-:Y:S06]  /*10c0*/  BAR.SYNC.DEFER_BLOCKING 0x0 ;  /* 0x0000000000007b1d */ /* 0x000fec0000010000 */
[----:B------:R3:W-:Y:S01]  /*10d0*/  @!P0 STS [R4], RZ ;  /* 0x000000ff04008388 */ /* 0x0007e20000000800 */
[----:B------:R-:W-:Y:S01]  /*10e0*/  NOP ;  /* 0x0000000000007918 */ /* 0x000fe20000000000 */
[----:B------:R-:W-:Y:S05]  /*10f0*/  @P3 BRA `(.L_x_39) ;  /* 0x0000000000183947 */ /* 0x000fea0003800000 */
[----:B-1--45:R-:W1:Y:S01]  /*1100*/  LDS R2, [UR8+0x8] ;  /* 0x00000808ff027984 */ /* 0x032e620008000800 */
[----:B------:R-:W4:Y:S01]  /*1110*/  LDC.64 R8, c[0x0][0x390] ;  /* 0x0000e400ff087b82 */ /* 0x000f220000000a00 */
[----:B------:R-:W-:Y:S02]  /*1120*/  IMAD.MOV.U32 R3, RZ, RZ, 0x70 ;  /* 0x00000070ff037424 */ /* 0x000fe400078e00ff */
[----:B----4-:R4:W-:Y:S03]  /*1130*/  STS.64 [UR8], R8 ;  /* 0x00000008ff007988 */ /* 0x0109e60008000a08 */
[----:B-1----:R-:W-:-:S05]  /*1140*/  LOP3.LUT R2, R2, 0x10, R3, 0xd8, !PT ;  /* 0x0000001002027812 */ /* 0x002fca00078ed803 */
[----:B------:R4:W-:Y:S02]  /*1150*/  STS [UR8+0x8], R2 ;  /* 0x00000802ff007988 */ /* 0x0009e40008000808 */
.L_x_39:
[----:B-1----:R-:W-:Y:S05]  /*1160*/  BSYNC.RECONVERGENT B3 ;  /* 0x0000000000037941 */ /* 0x002fea0003800200 */
.L_x_38:
[----:B------:R-:W-:Y:S04]  /*1170*/  BSSY.RECONVERGENT B4, `(.L_x_40) ;  /* 0x0000033000047945 */ /* 0x000fe80003800200 */
[----:B------:R-:W-:Y:S04]  /*1180*/  BSSY.RELIABLE B3, `(.L_x_41) ;  /* 0x000002e000037945 */ /* 0x000fe80003800100 */
[----:B------:R-:W-:Y:S05]  /*1190*/  @P3 BRA `(.L_x_42) ;  /* 0x0000000000243947 */ /* 0x000fea0003800000 */
[----:B----45:R-:W1:Y:S01]  /*11a0*/  LDS R2, [UR8+0x34] ;  /* 0x00003408ff027984 */ /* 0x030e620008000800 */
[----:B------:R-:W-:-:S05]  /*11b0*/  IMAD.MOV.U32 R3, RZ, RZ, 0x7f000000 ;  /* 0x7f000000ff037424 */ /* 0x000fca00078e00ff */
[----:B-1----:R-:W-:-:S05]  /*11c0*/  LOP3.LUT R2, R2, 0xff000000, R3, 0xb8, !PT ;  /* 0xff00000002027812 */ /* 0x002fca00078eb803 */
[----:B------:R1:W-:Y:S01]  /*11d0*/  STS [UR8+0x34], R2 ;  /* 0x00003402ff007988 */ /* 0x0003e20008000808 */
[----:B------:R-:W-:Y:S05]  /*11e0*/  @P3 BRA `(.L_x_43) ;  /* 0x0000000000183947 */ /* 0x000fea0003800000 */
[----:B-1----:R-:W1:Y:S01]  /*11f0*/  LDS R2, [UR8+0x38] ;  /* 0x00003808ff027984 */ /* 0x002e620008000800 */
[----:B------:R-:W-:-:S05]  /*1200*/  IMAD.MOV.U32 R3, RZ, RZ, 0x3f ;  /* 0x0000003fff037424 */ /* 0x000fca00078e00ff */
[----:B-1----:R-:W-:-:S05]  /*1210*/  LOP3.LUT R2, R2, 0xff, R3, 0xb8, !PT ;  /* 0x000000ff02027812 */ /* 0x002fca00078eb803 */
[----:B------:R1:W-:Y:S02]  /*1220*/  STS [UR8+0x38], R2 ;  /* 0x00003802ff007988 */ /* 0x0003e40008000808 */
.L_x_42:
[----:B------:R-:W-:Y:S05]  /*1230*/  @P3 BRA `(.L_x_44) ;  /* 0x00000000000c3947 */ /* 0x000fea0003800000 */
[----:B------:R1:W-:Y:S02]  /*1240*/  STS [UR8+0x20], R5 ;  /* 0x00002005ff007988 */ /* 0x0003e40008000808 */
.L_x_43:
[----:B------:R-:W-:Y:S05]  /*1250*/  @P3 BRA `(.L_x_45) ;  /* 0x0000000000243947 */ /* 0x000fea0003800000 */
[----:B------:R1:W-:Y:S02]  /*1260*/  STS [UR8+0x24], R6 ;  /* 0x00002406ff007988 */ /* 0x0003e40008000808 */
.L_x_44:
[----:B------:R-:W-:Y:S05]  /*1270*/  @P3 BRA `(.L_x_46) ;  /* 0x00000000002c3947 */ /* 0x000fea0003800000 */
[----:B-1--45:R-:W1:Y:S01]  /*1280*/  LDS R2, [UR8+0x1c] ;  /* 0x00001c08ff027984 */ /* 0x032e620008000800 */
[----:B------:R-:W4:Y:S02]  /*1290*/  LDC.64 R6, c[0x0][0x3b8] ;  /* 0x0000ee00ff067b82 */ /* 0x000f240000000a00 */
[--C-:B----4-:R-:W-:Y:S02]  /*12a0*/  SHF.R.U32.HI R5, RZ, 0x4, R7.reuse ;  /* 0x00000004ff057819 */ /* 0x110fe40000011607 */
[----:B------:R-:W-:-:S05]  /*12b0*/  SHF.R.U64 R3, R6, 0x4, R7 ;  /* 0x0000000406037819 */ /* 0x000fca0000001207 */
[----:B------:R4:W-:Y:S01]  /*12c0*/  STS [UR8+0xc], R3 ;  /* 0x00000c03ff007988 */ /* 0x0009e20008000808 */
[----:B-1----:R-:W-:-:S05]  /*12d0*/  LOP3.LUT R2, R2, 0xf, R5, 0xb8, !PT ;  /* 0x0000000f02027812 */ /* 0x002fca00078eb805 */
[----:B------:R4:W-:Y:S02]  /*12e0*/  STS [UR8+0x1c], R2 ;  /* 0x00001c02ff007988 */ /* 0x0009e40008000808 */
.L_x_45:
[----:B------:R-:W-:Y:S05]  /*12f0*/  @P3 BRA `(.L_x_47) ;  /* 0x00000000001c3947 */ /* 0x000fea0003800000 */
[----:B-1--45:R-:W1:Y:S02]  /*1300*/  LDS R2, [UR8+0x34] ;  /* 0x00003408ff027984 */ /* 0x032e640008000800 */
[----:B-1----:R-:W-:-:S05]  /*1310*/  LOP3.LUT R2, R2, 0x7, RZ, 0xb8, !PT ;  /* 0x0000000702027812 */ /* 0x002fca00078eb8ff */
[----:B------:R1:W-:Y:S02]  /*1320*/  STS [UR8+0x34], R2 ;  /* 0x00003402ff007988 */ /* 0x0003e40008000808 */
.L_x_46:
[----:B------:R-:W-:Y:S05]  /*1330*/  @P3 BRA `(.L_x_48) ;  /* 0x00000000001c3947 */ /* 0x000fea0003800000 */
[----:B-1--45:R-:W1:Y:S02]  /*1340*/  LDS R2, [UR8+0x34] ;  /* 0x00003408ff027984 */ /* 0x032e640008000800 */
[----:B-1----:R-:W-:-:S05]  /*1350*/  LOP3.LUT R2, R2, 0x38, RZ, 0xb8, !PT ;  /* 0x0000003802027812 */ /* 0x002fca00078eb8ff */
[----:B------:R1:W-:Y:S02]  /*1360*/  STS [UR8+0x34], R2 ;  /* 0x00003402ff007988 */ /* 0x0003e40008000808 */
.L_x_47:
[----:B------:R-:W-:Y:S05]  /*1370*/  @P3 BRA `(.L_x_49) ;  /* 0x00000000001c3947 */ /* 0x000fea0003800000 */
[----:B-1--45:R-:W1:Y:S02]  /*1380*/  LDS R2, [UR8+0x8] ;  /* 0x00000808ff027984 */ /* 0x032e640008000800 */
[----:B-1----:R-:W-:-:S05]  /*1390*/  LOP3.LUT R2, R2, 0x780, RZ, 0xb8, !PT ;  /* 0x0000078002027812 */ /* 0x002fca00078eb8ff */
[----:B------:R1:W-:Y:S02]  /*13a0*/  STS [UR8+0x8], R2 ;  /* 0x00000802ff007988 */ /* 0x0003e40008000808 */
.L_x_48:
[----:B------:R-:W-:Y:S05]  /*13b0*/  @P3 BRA `(.L_x_50) ;  /* 0x0000000000283947 */ /* 0x000fea0003800000 */
[----:B-1--45:R-:W1:Y:S02]  /*13c0*/  LDS R2, [UR8+0x8] ;  /* 0x00000808ff027984 */ /* 0x032e640008000800 */
[----:B-1----:R-:W-:-:S05]  /*13d0*/  LOP3.LUT R2, R2, 0x1800, RZ, 0xb8, !PT ;  /* 0x0000180002027812 */ /* 0x002fca00078eb8ff */
[----:B------:R1:W-:Y:S02]  /*13e0*/  STS [UR8+0x8], R2 ;  /* 0x00000802ff007988 */ /* 0x0003e40008000808 */
.L_x_49:
[----:B------:R-:W-:Y:S05]  /*13f0*/  @P3 BREAK.RELIABLE B3 ;  /* 0x0000000000033942 */ /* 0x000fea0003800100 */
[----:B------:R-:W-:Y:S05]  /*1400*/  @P3 BRA `(.L_x_51) ;  /* 0x0000000000243947 */ /* 0x000fea0003800000 */
[----:B-1--45:R-:W1:Y:S01]  /*1410*/  LDS R2, [UR8+0x8] ;  /* 0x00000808ff027984 */ /* 0x032e620008000800 */
[----:B------:R-:W-:-:S05]  /*1420*/  IMAD.MOV.U32 R3, RZ, RZ, 0x6000 ;  /* 0x00006000ff037424 */ /* 0x000fca00078e00ff */
[----:B-1----:R-:W-:-:S04]  /*1430*/  LOP3.LUT R2, R2, 0x6000, R3, 0xd8, !PT ;  /* 0x0000600002027812 */ /* 0x002fc800078ed803 */
[----:B------:R-:W-:-:S05]  /*1440*/  LOP3.LUT R2, R2, 0x400000, RZ, 0xb8, !PT ;  /* 0x0040000002027812 */ /* 0x000fca00078eb8ff */
[----:B------:R1:W-:Y:S02]  /*1450*/  STS [UR8+0x8], R2 ;  /* 0x00000802ff007988 */ /* 0x0003e40008000808 */
.L_x_50:
[----:B------:R-:W-:Y:S05]  /*1460*/  BSYNC.RELIABLE B3 ;  /* 0x0000000000037941 */ /* 0x000fea0003800100 */
.L_x_41:
[----:B-1--45:R-:W1:Y:S02]  /*1470*/  @!P3 LDS R2, [UR8+0x8] ;  /* 0x00000808ff02b984 */ /* 0x032e640008000800 */
[----:B-1----:R-:W-:-:S05]  /*1480*/  @!P3 LOP3.LUT R2, R2, 0x8000, RZ, 0xb8, !PT ;  /* 0x000080000202b812 */ /* 0x002fca00078eb8ff */
[----:B------:R1:W-:Y:S02]  /*1490*/  @!P3 STS [UR8+0x8], R2 ;  /* 0x00000802ff00b988 */ /* 0x0003e40008000808 */
.L_x_51:
[----:B------:R-:W-:Y:S05]  /*14a0*/  BSYNC.RECONVERGENT B4 ;  /* 0x0000000000047941 */ /* 0x000fea0003800200 */
.L_x_40:
[----:B------:R-:W-:Y:S05]  /*14b0*/  WARPSYNC.ALL ;  /* 0x0000000000007948 */ /* 0x000fea0003800000 */
[----:B------:R-:W-:Y:S01]  /*14c0*/  NOP ;  /* 0x0000000000007918 */ /* 0x000fe20000000000 */
[----:B------:R-:W-:-:S04]  /*14d0*/  UIADD3 UR4, UPT, UPT, UR4, 0x100, URZ ;  /* 0x0000010004047890 */ /* 0x000fc8000fffe0ff */
[----:B------:R-:W-:-:S04]  /*14e0*/  UIADD3 UR20, UP0, UPT, UR4, UR20, URZ ;  /* 0x0000001404147290 */ /* 0x000fc8000ff1e0ff */
[----:B------:R-:W-:Y:S01]  /*14f0*/  ULEA.HI.X.SX32 UR21, UR4, UR21, 0x1, UP0 ;  /* 0x0000001504157291 */ /* 0x000fe200080f0eff */
[----:B------:R-:W-:Y:S11]  /*1500*/  @P0 BRA `(.L_x_52) ;  /* 0x0000000000300947 */ /* 0x000ff60003800000 */
[----:B-1--45:R-:W1:Y:S01]  /*1510*/  S2R R2, SR_LANEID ;  /* 0x0000000000027919 */ /* 0x032e620000000000 */
[----:B------:R-:W-:Y:S05]  /*1520*/  WARPSYNC.ALL ;  /* 0x0000000000007948 */ /* 0x000fea0003800000 */
[----:B------:R-:W-:Y:S01]  /*1530*/  NOP ;  /* 0x0000000000007918 */ /* 0x000fe20000000000 */
[----:B-123--:R-:W-:-:S05]  /*1540*/  IMAD.SHL.U32 R4, R2, 0x4, RZ ;  /* 0x0000000402047824 */ /* 0x00efca00078e00ff */
        /* <DEDUP_REMOVED lines=8> */
.L_x_52:
[----:B------:R-:W-:Y:S05]  /*15d0*/  @P0 BRA `(.L_x_53) ;  /* 0x00000000000c0947 */ /* 0x000fea0003800000 */
[----:B------:R0:W-:Y:S01]  /*15e0*/  UTMACMDFLUSH ;  /* 0x00000000000079b7 */ /* 0x0001e20000000000 */
[----:B------:R-:W-:Y:S05]  /*15f0*/  @P0 BRA `(.L_x_53) ;  /* 0x0000000000040947 */ /* 0x000fea0003800000 */
[----:B------:R-:W-:-:S04]  /*1600*/  DEPBAR.LE SB0, 0x0 ;  /* 0x000080000000791a */ /* 0x000fc80000000000 */
.L_x_53:
[----:B------:R-:W-:Y:S05]  /*1610*/  WARPSYNC.ALL ;  /* 0x0000000000007948 */ /* 0x000fea0003800000 */
[----:B------:R-:W-:Y:S01]  /*1620*/  NOP ;  /* 0x0000000000007918 */ /* 0x000fe20000000000 */
[----:B--2---:R-:W-:Y:S01]  /*1630*/  BAR.SYNC.DEFER_BLOCKING 0x0 ;  /* 0x0000000000007b1d */ /* 0x004fe20000010000 */
[----:B-1--45:R-:W-:Y:S01]  /*1640*/  SHF.R.U32.HI R2, RZ, 0x5, R0 ;  /* 0x00000005ff027819 */ /* 0x032fe20000011600 */
[----:B------:R-:W-:-:S03]  /*1650*/  UIADD3 UR12, UPT, UPT, UR8, 0x12020, URZ ;  /* 0x00012020080c7890 */ /* 0x000fc6000fffe0ff */
[----:B------:R-:W-:Y:S01]  /*1660*/  R2UR UR22, R2 ;  /* 0x00000000021672ca */ /* 0x000fe200000e0000 */
[----:B------:R-:W-:Y:S01]  /*1670*/  VOTEU.ALL UP0, P3 ;  /* 0x0000000000ff7886 */ /* 0x000fe20001800000 */
[----:B------:R-:W-:Y:S01]  /*1680*/  UMOV UR4, 0x1 ;  /* 0x0000000100047882 */ /* 0x000fe20000000000 */
[----:B------:R-:W-:Y:S01]  /*1690*/  VOTEU.ALL UP1, P3 ;  /* 0x0000000000ff7886 */ /* 0x000fe20001820000 */
[----:B------:R-:W-:Y:S02]  /*16a0*/  BSSY.RECONVERGENT B4, `(.L_x_54) ;  /* 0x0000018000047945 */ /* 0x000fe40003800200 */
[----:B------:R-:W-:-:S04]  /*16b0*/  @!UP0 UIADD3 UR10, UPT, UPT, -UR4, 0x100000, URZ ;  /* 0x00100000040a8890 */ /* 0x000fc8000fffe1ff */
[----:B------:R-:W-:Y:S02]  /*16c0*/  @!UP0 USHF.L.U32 UR11, UR10, 0xb, URZ ;  /* 0x0000000b0a0b8899 */ /* 0x000fe400080006ff */
[----:B------:R-:W-:Y:S02]  /*16d0*/  @!UP0 USHF.L.U32 UR10, UR10, 0x1, URZ ;  /* 0x000000010a0a8899 */ /* 0x000fe400080006ff */
[----:B------:R-:W-:-:S04]  /*16e0*/  @!UP0 UIADD3 UR4, UPT, UPT, -UR4, 0x100000, URZ ;  /* 0x0010000004048890 */ /* 0x000fc8000fffe1ff */
[----:B------:R-:W-:Y:S02]  /*16f0*/  @!UP0 USHF.L.U32 UR5, UR4, 0xb, URZ ;  /* 0x0000000b04058899 */ /* 0x000fe400080006ff */
[----:B------:R-:W-:Y:S01]  /*1700*/  @!UP0 USHF.L.U32 UR4, UR4, 0x1, URZ ;  /* 0x0000000104048899 */ /* 0x000fe200080006ff */
[----:B------:R-:W-:Y:S01]  /*1710*/  VOTEU.ALL UP0, P3 ;  /* 0x0000000000ff7886 */ /* 0x000fe20001800000 */
[----:B------:R-:W1:Y:S04]  /*1720*/  FENCE.VIEW.ASYNC.S ;  /* 0x00000000000073c6 */ /* 0x000e680000000000 */
[----:B-1----:R1:W2:Y:S06]  /*1730*/  @!UP0 SYNCS.EXCH.64 URZ, [UR8+0x12000], UR10 ;  /* 0x0120000a08ff85b2 */ /* 0x0022ac0008000100 */
[----:B------:R1:W2:Y:S02]  /*1740*/  @!UP1 SYNCS.EXCH.64 URZ, [UR8+0x12020], UR4 ;  /* 0x0120200408ff95b2 */ /* 0x0002a40008000100 */
[----:B--2---:R-:W-:Y:S06]  /*1750*/  BAR.SYNC.DEFER_BLOCKING 0x0 ;  /* 0x0000000000007b1d */ /* 0x004fec0000010000 */
[----:B------:R-:W-:Y:S05]  /*1760*/  @P3 BRA `(.L_x_55) ;  /* 0x00000000002c3947 */ /* 0x000fea0003800000 */
[----:B-1----:R-:W-:Y:S02]  /*1770*/  UMOV UR4, 0x1 ;  /* 0x0000000100047882 */ /* 0x002fe40000000000 */
[----:B------:R-:W-:-:S04]  /*1780*/  UIADD3 UR10, UPT, UPT, -UR4, 0x100000, URZ ;  /* 0x00100000040a7890 */ /* 0x000fc8000fffe1ff */
[----:B------:R-:W-:Y:S02]  /*1790*/  USHF.L.U32 UR11, UR10, 0xb, URZ ;  /* 0x0000000b0a0b7899 */ /* 0x000fe400080006ff */
[----:B------:R-:W-:Y:S02]  /*17a0*/  USHF.L.U32 UR10, UR10, 0x1, URZ ;  /* 0x000000010a0a7899 */ /* 0x000fe400080006ff */
[----:B------:R-:W-:-:S04]  /*17b0*/  UIADD3 UR4, UPT, UPT, -UR4, 0x100000, URZ ;  /* 0x0010000004047890 */ /* 0x000fc8000fffe1ff */
[----:B------:R-:W-:Y:S02]  /*17c0*/  USHF.L.U32 UR5, UR4, 0xb, URZ ;  /* 0x0000000b04057899 */ /* 0x000fe400080006ff */
[----:B------:R-:W-:Y:S01]  /*17d0*/  USHF.L.U32 UR4, UR4, 0x1, URZ ;  /* 0x0000000104047899 */ /* 0x000fe200080006ff */
[----:B------:R-:W1:Y:S03]  /*17e0*/  FENCE.VIEW.ASYNC.S ;  /* 0x00000000000073c6 */ /* 0x000e660000000000 */
[----:B-1----:R2:W4:Y:S08]  /*17f0*/  SYNCS.EXCH.64 URZ, [UR8+0x12008], UR10 ;  /* 0x0120080a08ff75b2 */ /* 0x0025300008000100 */
[----:B------:R2:W5:Y:S02]  /*1800*/  SYNCS.EXCH.64 URZ, [UR8+0x12028], UR4 ;  /* 0x0120280408ff75b2 */ /* 0x0005640008000100 */
[----:B--2---:R-:W-:Y:S01]  /*1810*/  NOP ;  /* 0x0000000000007918 */ /* 0x004fe20000000000 */
.L_x_55:
[----:B-1----:R-:W-:Y:S05]  /*1820*/  BSYNC.RECONVERGENT B4 ;  /* 0x0000000000047941 */ /* 0x002fea0003800200 */
.L_x_54:
[----:B----45:R-:W-:Y:S01]  /*1830*/  BAR.SYNC.DEFER_BLOCKING 0x0 ;  /* 0x0000000000007b1d */ /* 0x030fe20000010000 */
[----:B------:R-:W-:Y:S01]  /*1840*/  USHF.L.U32 UR15, UR7, 0x6, URZ ;  /* 0x00000006070f7899 */ /* 0x000fe200080006ff */
[----:B------:R-:W-:Y:S01]  /*1850*/  ISETP.GE.AND P0, PT, R10, 0x1, PT ;  /* 0x000000010a00780c */ /* 0x000fe20003f06270 */
[----:B------:R-:W-:-:S03]  /*1860*/  USHF.L.U32 UR19, UR9, 0x7, URZ ;  /* 0x0000000709137899 */ /* 0x000fc600080006ff */
[----:B------:R-:W-:Y:S04]  /*1870*/  BSSY.RECONVERGENT B4, `(.L_x_56) ;  /* 0x000000d000047945 */ /* 0x000fe80003800200 */
[----:B------:R-:W-:Y:S05]  /*1880*/  @P3 BRA `(.L_x_57) ;  /* 0x00000000002c3947 */ /* 0x000fea0003800000 */
[----:B------:R-:W-:Y:S02]  /*1890*/  UMOV UR4, 0x1 ;  /* 0x0000000100047882 */ /* 0x000fe40000000000 */
[----:B------:R-:W-:-:S04]  /*18a0*/  UIADD3 UR10, UPT, UPT, -UR4, 0x100000, URZ ;  /* 0x00100000040a7890 */ /* 0x000fc8000fffe1ff */
[----:B------:R-:W-:Y:S02]  /*18b0*/  USHF.L.U32 UR11, UR10, 0xb, URZ ;  /* 0x0000000b0a0b7899 */ /* 0x000fe400080006ff */
[----:B------:R-:W-:Y:S02]  /*18c0*/  USHF.L.U32 UR10, UR10, 0x1, URZ ;  /* 0x000000010a0a7899 */ /* 0x000fe400080006ff */
[----:B------:R-:W-:-:S04]  /*18d0*/  UIADD3 UR4, UPT, UPT, -UR4, 0x100000, URZ ;  /* 0x0010000004047890 */ /* 0x000fc8000fffe1ff */
[----:B------:R-:W-:Y:S02]  /*18e0*/  USHF.L.U32 UR5, UR4, 0xb, URZ ;  /* 0x0000000b04057899 */ /* 0x000fe400080006ff */
[----:B------:R-:W-:Y:S01]  /*18f0*/  USHF.L.U32 UR4, UR4, 0x1, URZ ;  /* 0x0000000104047899 */ /* 0x000fe200080006ff */
[----:B------:R-:W1:Y:S03]  /*1900*/  FENCE.VIEW.ASYNC.S ;  /* 0x00000000000073c6 */ /* 0x000e660000000000 */
[----:B-1----:R1:W2:Y:S08]  /*1910*/  SYNCS.EXCH.64 URZ, [UR8+0x12010], UR10 ;  /* 0x0120100a08ff75b2 */ /* 0x0022b00008000100 */
[----:B------:R1:W4:Y:S01]  /*1920*/  SYNCS.EXCH.64 URZ, [UR8+0x12030], UR4 ;  /* 0x0120300408ff75b2 */ /* 0x0003220008000100 */
[----:B------:R-:W-:Y:S01]  /*1930*/  NOP ;  /* 0x0000000000007918 */ /* 0x000fe20000000000 */
.L_x_57:
[----:B-1----:R-:W-:Y:S05]  /*1940*/  BSYNC.RECONVERGENT B4 ;  /* 0x0000000000047941 */ /* 0x002fea0003800200 */
.L_x_56:
[----:B------:R-:W-:Y:S05]  /*1950*/  @!P0 BRA `(.L_x_58) ;  /* 0x0000000800788947 */ /* 0x000fea0003800000 */
[----:B--2-4-:R-:W-:Y:S01]  /*1960*/  BAR.SYNC.DEFER_BLOCKING 0x0 ;  /* 0x0000000000007b1d */ /* 0x014fe20000010000 */
[----:B------:R-:W-:Y:S01]  /*1970*/  ELECT P1, URZ, PT ;  /* 0x0000000000ff782f */ /* 0x000fe20003820000 */
[----:B------:R-:W-:Y:S01]  /*1980*/  @!P3 IMAD.MOV.U32 R2, RZ, RZ, 0x6000 ;  /* 0x00006000ff02b424 */ /* 0x000fe200078e00ff */
[----:B------:R-:W-:Y:S02]  /*1990*/  UIADD3 UR4, UPT, UPT, UR8, 0xc000, URZ ;  /* 0x0000c00008047890 */ /* 0x000fe4000fffe0ff */
[----:B------:R-:W-:Y:S01]  /*19a0*/  ISETP.LT.U32.AND P1, PT, R68, 0x20, P1 ;  /* 0x000000204400780c */ /* 0x000fe20000f21070 */
[----:B------:R-:W-:Y:S01]  /*19b0*/  UMOV UR7, UR15 ;  /* 0x0000000f00077c82 */ /* 0x000fe20008000000 */
[----:B------:R-:W-:Y:S01]  /*19c0*/  ELECT P0, URZ, PT ;  /* 0x0000000000ff782f */ /* 0x000fe20003800000 */
[----:B------:R-:W-:-:S03]  /*19d0*/  UMOV UR11, UR19 ;  /* 0x00000013000b7c82 */ /* 0x000fc60008000000 */
[----:B------:R-:W-:-:S07]  /*19e0*/  ISETP.LT.U32.AND P0, PT, R68, 0x20, P0 ;  /* 0x000000204400780c */ /* 0x000fce0000701070 */
[----:B------:R-:W-:Y:S01]  /*19f0*/  VOTEU.ANY UP0, P1 ;  /* 0x0000000000ff7886 */ /* 0x000fe20000800100 */
[----:B------:R-:W-:-:S04]  /*1a00*/  VOTEU.ANY UP2, P1 ;  /* 0x0000000000ff7886 */ /* 0x000fc80000840100 */
[----:B------:R-:W-:Y:S02]  /*1a10*/  @UP0 UIADD3 UR5, UPT, UPT, UR8, 0x12000, URZ ;  /* 0x0001200008050890 */ /* 0x000fe4000fffe0ff */
[----:B------:R1:W-:Y:S01]  /*1a20*/  @!P3 SYNCS.ARRIVE.TRANS64 RZ, [UR8+0x12000], R2 ;  /* 0x01200002ffffb9a7 */ /* 0x0003e20008000008 */
[----:B------:R-:W-:Y:S01]  /*1a30*/  @UP0 UMOV UR6, URZ ;  /* 0x000000ff00060c82 */ /* 0x000fe20008000000 */
[----:B------:R-:W-:Y:S01]  /*1a40*/  BAR.SYNC.DEFER_BLOCKING 0x0 ;  /* 0x0000000000007b1d */ /* 0x000fe20000010000 */
[----:B------:R-:W-:-:S05]  /*1a50*/  UISETP.NE.U32.AND UP0, UPT, UR22, URZ, UPT ;  /* 0x000000ff1600728c */ /* 0x000fca000bf05070 */
[----:B------:R-:W-:Y:S01]  /*1a60*/  VOTEU.ANY UP1, P0 ;  /* 0x0000000000ff7886 */ /* 0x000fe20000020100 */
[----:B------:R-:W-:-:S04]  /*1a70*/  VOTEU.ANY UP3, P0 ;  /* 0x0000000000ff7886 */ /* 0x000fc80000060100 */
[----:B------:R-:W-:Y:S01]  /*1a80*/  @UP1 UIADD3 UR9, UPT, UPT, UR8, 0x12000, URZ ;  /* 0x0001200008091890 */ /* 0x000fe2000fffe0ff */
[----:B------:R-:W-:Y:S01]  /*1a90*/  @UP1 UMOV UR10, URZ ;  /* 0x000000ff000a1c82 */ /* 0x000fe20008000000 */
[----:B------:R1:W-:Y:S01]  /*1aa0*/  @UP2 UTMALDG.2D [UR4], [UR24] ;  /* 0x00000004180025b4 */ /* 0x0003e20008008000 */
[----:B------:R2:W-:Y:S06]  /*1ab0*/  MEMBAR.ALL.CTA ;  /* 0x0000000000007992 */ /* 0x0005ec0000008000 */
[----:B--2---:R-:W2:Y:S02]  /*1ac0*/  FENCE.VIEW.ASYNC.S ;  /* 0x00000000000073c6 */ /* 0x004ea40000000000 */
[----:B--2---:R-:W-:Y:S06]  /*1ad0*/  BAR.SYNC.DEFER_BLOCKING 0x0 ;  /* 0x0000000000007b1d */ /* 0x004fec0000010000 */
[----:B------:R1:W-:Y:S02]  /*1ae0*/  @UP3 UTMALDG.2D [UR8], [UR26] ;  /* 0x000000081a0035b4 */ /* 0x0003e40008008000 */
[----:B------:R-:W-:Y:S06]  /*1af0*/  BAR.SYNC.DEFER_BLOCKING 0x0 ;  /* 0x0000000000007b1d */ /* 0x000fec0000010000 */
[----:B------:R-:W2:Y:S02]  /*1b00*/  SYNCS.PHASECHK.TRANS64.TRYWAIT P0, [UR8+0x12000], RZ ;  /* 0x012000ffff0075a7 */ /* 0x000ea40008001108 */
[----:B-12---:R-:W-:Y:S05]  /*1b10*/  @!P0 BRA `(.L_x_59) ;  /* 0x0000001000088947 */ /* 0x006fea0003800000 */
.L_x_75:
[----:B------:R-:W-:Y:S05]  /*1b20*/  BRA.U UP0, `(.L_x_60) ;  /* 0x0000000100747547 */ /* 0x000fea000b800000 */
[----:B------:R-:W-:Y:S02]  /*1b30*/  USHF.R.U32.HI UR6, URZ, 0x4, UR4 ;  /* 0x00000004ff067899 */ /* 0x000fe40008011604 */
[----:B------:R-:W-:Y:S02]  /*1b40*/  USHF.R.U32.HI UR10, URZ, 0x4, UR8 ;  /* 0x00000004ff0a7899 */ /* 0x000fe40008011608 */
[----:B------:R-:W-:Y:S02]  /*1b50*/  USGXT.U32 UR6, UR6, 0xe ;  /* 0x0000000e0606789a */ /* 0x000fe40008000000 */
[----:B------:R-:W-:Y:S02]  /*1b60*/  USGXT.U32 UR10, UR10, 0xe ;  /* 0x0000000e0a0a789a */ /* 0x000fe40008000000 */
[----:B------:R-:W-:Y:S02]  /*1b70*/  UIADD3 UR34, UP0, UPT, UR6, 0x2, URZ ;  /* 0x0000000206227890 */ /* 0x000fe4000ff1e0ff */
[----:B------:R-:W-:Y:S01]  /*1b80*/  UIADD3 UR32, UP1, UPT, UR10, 0x2, URZ ;  /* 0x000000020a207890 */ /* 0x000fe2000ff3e0ff */
[----:B------:R-:W-:Y:S01]  /*1b90*/  UMOV UR4, URZ ;  /* 0x000000ff00047c82 */ /* 0x000fe20008000000 */
[----:B------:R-:W-:Y:S01]  /*1ba0*/  UMOV UR5, URZ ;  /* 0x000000ff00057c82 */ /* 0x000fe20008000000 */
[----:B------:R-:W-:-:S02]  /*1bb0*/  UIADD3.X UR35, UPT, UPT, UR4, 0x40004040, URZ, UP0, !UPT ;  /* 0x4000404004237890 */ /* 0x000fc400087fe4ff */
[----:B------:R-:W-:Y:S02]  /*1bc0*/  UIADD3.X UR33, UPT, UPT, UR5, 0x40004040, URZ, UP1, !UPT ;  /* 0x4000404005217890 */ /* 0x000fe40008ffe4ff */
[----:B------:R-:W-:Y:S02]  /*1bd0*/  UIADD3.64 UR4, UPT, UPT, UR34, 0x2, URZ ;  /* 0x0000000222047897 */ /* 0x000fe4000fffe0ff */
[----:B------:R-:W-:Y:S02]  /*1be0*/  UIADD3.64 UR16, UPT, UPT, UR32, 0x2, URZ ;  /* 0x0000000220107897 */ /* 0x000fe4000fffe0ff */
[----:B------:R-:W-:Y:S02]  /*1bf0*/  UIADD3.64 UR28, UPT, UPT, UR34, 0x4, URZ ;  /* 0x00000004221c7897 */ /* 0x000fe4000fffe0ff */
[----:B------:R-:W-:Y:S01]  /*1c00*/  UIADD3.64 UR30, UPT, UPT, UR32, 0x4, URZ ;  /* 0x00000004201e7897 */ /* 0x000fe2000fffe0ff */
[----:B------:R-:W-:Y:S01]  /*1c10*/  UMOV UR36, 0x0 ;  /* 0x0000000000247882 */ /* 0x000fe20000000000 */
[----:B------:R-:W-:Y:S01]  /*1c20*/  UMOV UR37, 0x4200010 ;  /* 0x0420001000257882 */ /* 0x000fe20000000000 */
[----:B------:R-:W-:Y:S01]  /*1c30*/  UMOV UR7, 0x40004040 ;  /* 0x4000404000077882 */ /* 0x000fe20000000000 */
[----:B------:R-:W-:Y:S01]  /*1c40*/  UMOV UR11, 0x40004040 ;  /* 0x40004040000b7882 */ /* 0x000fe20000000000 */
[----:B------:R-:W-:Y:S01]  /*1c50*/  UMOV UR38, 0x0 ;  /* 0x0000000000267882 */ /* 0x000fe20000000000 */
[----:B------:R-:W-:Y:S01]  /*1c60*/  UMOV UR39, 0x4200010 ;  /* 0x0420001000277882 */ /* 0x000fe20000000000 */
[----:B------:R-:W-:Y:S01]  /*1c70*/  UMOV UR40, 0x0 ;  /* 0x0000000000287882 */ /* 0x000fe20000000000 */
[----:B------:R-:W-:Y:S01]  /*1c80*/  UMOV UR41, 0x4200010 ;  /* 0x0420001000297882 */ /* 0x000fe20000000000 */
[----:B------:R1:W-:Y:S01]  /*1c90*/  UTCQMMA gdesc[UR6], gdesc[UR10], tmem[UR23], tmem[UR36], idesc[UR37], !UPT ;  /* 0x00ff240a060075ea */ /* 0x0003e2000f800317 */
[----:B------:R-:W-:Y:S01]  /*1ca0*/  UMOV UR42, 0x0 ;  /* 0x00000000002a7882 */ /* 0x000fe20000000000 */
[----:B------:R-:W-:Y:S01]  /*1cb0*/  UMOV UR43, 0x4200010 ;  /* 0x04200010002b7882 */ /* 0x000fe20000000000 */
[----:B------:R1:W-:Y:S01]  /*1cc0*/  UTCQMMA gdesc[UR34], gdesc[UR32], tmem[UR23], tmem[UR38], idesc[UR39], UPT ;  /* 0x00ff2620220075ea */ /* 0x0003e2000b800317 */
[----:B------:R1:W-:Y:S01]  /*1cd0*/  UTCQMMA gdesc[UR4], gdesc[UR16], tmem[UR23], tmem[UR40], idesc[UR41], UPT ;  /* 0x00ff2810040075ea */ /* 0x0003e2000b800317 */
[----:B------:R1:W-:Y:S01]  /*1ce0*/  UTCQMMA gdesc[UR28], gdesc[UR30], tmem[UR23], tmem[UR42], idesc[UR43], UPT ;  /* 0x00ff2a1e1c0075ea */ /* 0x0003e2000b800317 */
[----:B------:R-:W-:Y:S01]  /*1cf0*/  NOP ;  /* 0x0000000000007918 */ /* 0x000fe20000000000 */
.L_x_60:
[----:B------:R-:W-:Y:S01]  /*1d00*/  ELECT P0, URZ, PT ;  /* 0x0000000000ff782f */ /* 0x000fe20003800000 */
[----:B-1----:R-:W-:Y:S01]  /*1d10*/  UMOV UR4, UR12 ;  /* 0x0000000c00047c82 */ /* 0x002fe20008000000 */
[----:B------:R-:W-:Y:S02]  /*1d20*/  UMOV UR5, URZ ;  /* 0x000000ff00057c82 */ /* 0x000fe40008000000 */
[----:B------:R-:W-:-:S13]  /*1d30*/  ISETP.LT.U32.AND P0, PT, R68, 0x20, P0 ;  /* 0x000000204400780c */ /* 0x000fda0000701070 */
[----:B------:R-:W-:Y:S01]  /*1d40*/  VOTEU.ANY UP0, P0 ;  /* 0x0000000000ff7886 */ /* 0x000fe20000000100 */
[----:B------:R-:W-:Y:S01]  /*1d50*/  VOTEU.ANY UP1, P0 ;  /* 0x0000000000ff7886 */ /* 0x000fe20000020100 */
[----:B------:R-:W-:-:S03]  /*1d60*/  ISETP.GE.U32.AND P0, PT, R10, 0x81, PT ;  /* 0x000000810a00780c */ /* 0x000fc60003f06070 */
[----:B------:R-:W-:Y:S02]  /*1d70*/  @UP0 UMOV UR4, UR4 ;  /* 0x0000000400040c82 */ /* 0x000fe40008000000 */
[----:B------:R1:W-:Y:S01]  /*1d80*/  @UP1 UTCBAR [UR4], URZ ;  /* 0x000000ff040013e9 */ /* 0x0003e200080000ff */
[----:B------:R-:W-:Y:S06]  /*1d90*/  BAR.SYNC.DEFER_BLOCKING 0x0 ;  /* 0x0000000000007b1d */ /* 0x000fec0000010000 */
[----:B------:R-:W2:Y:S02]  /*1da0*/  SYNCS.PHASECHK.TRANS64.TRYWAIT P1, [UR8+0x12020], RZ ;  /* 0x012020ffff0075a7 */ /* 0x000ea40008021108 */
[----:B-12---:R-:W-:Y:S05]  /*1db0*/  @!P1 BRA `(.L_x_61) ;  /* 0x0000000c006c9947 */ /* 0x006fea0003800000 */
.L_x_76:
[----:B------:R-:W-:Y:S01]  /*1dc0*/  UMOV UR4, URZ ;  /* 0x000000ff00047c82 */ /* 0x000fe20008000000 */
[----:B------:R-:W-:Y:S05]  /*1dd0*/  @!P0 BRA `(.L_x_58) ;  /* 0x0000000400588947 */ /* 0x000fea0003800000 */
[----:B------:R-:W1:Y:S01]  /*1de0*/  LDCU UR29, c[0x0][0x3a0] ;  /* 0x00007400ff1d77ac */ /* 0x000e620008000800 */
[----:B------:R-:W-:Y:S01]  /*1df0*/  UMOV UR9, 0x1 ;  /* 0x0000000100097882 */ /* 0x000fe20000000000 */
[----:B------:R-:W-:-:S05]  /*1e00*/  UMOV UR14, 0x80 ;  /* 0x00000080000e7882 */ /* 0x000fca0000000000 */
.L_x_65:
[----:B------:R-:W-:Y:S01]  /*1e10*/  BAR.SYNC.DEFER_BLOCKING 0x0 ;  /* 0x0000000000007b1d */ /* 0x000fe20000010000 */
[----:B------:R-:W-:Y:S01]  /*1e20*/  ULEA UR28, UR9, UR8, 0x3 ;  /* 0x00000008091c7291 */ /* 0x000fe2000f8e18ff */
[----:B------:R-:W-:Y:S01]  /*1e30*/  @!P3 IMAD.MOV.U32 R2, RZ, RZ, 0x6000 ;  /* 0x00006000ff02b424 */ /* 0x000fe200078e00ff */
[----:B------:R-:W-:Y:S01]  /*1e40*/  ELECT P1, URZ, PT ;  /* 0x0000000000ff782f */ /* 0x000fe20003820000 */
[----:B------:R-:W-:-:S03]  /*1e50*/  ULEA UR12, UR9, UR8, 0xd ;  /* 0x00000008090c7291 */ /* 0x000fc6000f8e68ff */
[----:B------:R-:W-:Y:S02]  /*1e60*/  ISETP.LT.U32.AND P1, PT, R68, 0x20, P1 ;  /* 0x000000204400780c */ /* 0x000fe40000f21070 */
[----:B------:R-:W-:Y:S01]  /*1e70*/  ELECT P0, URZ, PT ;  /* 0x0000000000ff782f */ /* 0x000fe20003800000 */
[----:B------:R-:W-:-:S03]  /*1e80*/  UIADD3 UR12, UPT, UPT, UR12, 0xc000, URZ ;  /* 0x0000c0000c0c7890 */ /* 0x000fc6000fffe0ff */
[----:B------:R-:W-:Y:S01]  /*1e90*/  ISETP.LT.U32.AND P0, PT, R68, 0x20, P0 ;  /* 0x000000204400780c */ /* 0x000fe20000701070 */
[----:B------:R-:W-:Y:S01]  /*1ea0*/  ULEA UR16, UR9, UR8, 0xe ;  /* 0x0000000809107291 */ /* 0x000fe2000f8e70ff */
[----:B------:R-:W-:Y:S01]  /*1eb0*/  UMOV UR18, UR14 ;  /* 0x0000000e00127c82 */ /* 0x000fe20008000000 */
[----:B------:R-:W-:-:S04]  /*1ec0*/  USHF.L.U32 UR5, UR4, 0x1f, URZ ;  /* 0x0000001f04057899 */ /* 0x000fc800080006ff */
[----:B------:R-:W-:Y:S01]  /*1ed0*/  VOTEU.ANY UP0, P1 ;  /* 0x0000000000ff7886 */ /* 0x000fe20000800100 */
[----:B------:R2:W-:Y:S04]  /*1ee0*/  @!P3 SYNCS.ARRIVE.TRANS64 RZ, [UR28+0x12000], R2 ;  /* 0x01200002ffffb9a7 */ /* 0x0005e8000800001c */
[----:B------:R-:W-:Y:S01]  /*1ef0*/  @UP0 UIADD3 UR13, UPT, UPT, UR28, 0x12000, URZ ;  /* 0x000120001c0d0890 */ /* 0x000fe2000fffe0ff */
[----:B------:R-:W-:Y:S01]  /*1f00*/  VOTEU.ANY UP0, P1 ;  /* 0x0000000000ff7886 */ /* 0x000fe20000800100 */
[----:B------:R-:W-:Y:S01]  /*1f10*/  BAR.SYNC.DEFER_BLOCKING 0x0 ;  /* 0x0000000000007b1d */ /* 0x000fe20000010000 */
[----:B--2---:R-:W-:-:S05]  /*1f20*/  IMAD.U32 R2, RZ, RZ, UR5 ;  /* 0x00000005ff027e24 */ /* 0x004fca000f8e00ff */
[----:B------:R-:W-:-:S05]  /*1f30*/  VOTEU.ANY UP1, P0 ;  /* 0x0000000000ff7886 */ /* 0x000fca0000020100 */
[----:B------:R-:W-:Y:S01]  /*1f40*/  @UP1 UIADD3 UR17, UPT, UPT, UR28, 0x12000, URZ ;  /* 0x000120001c111890 */ /* 0x000fe2000fffe0ff */
[----:B------:R-:W-:Y:S01]  /*1f50*/  VOTEU.ANY UP1, P0 ;  /* 0x0000000000ff7886 */ /* 0x000fe20000020100 */
[----:B------:R2:W-:Y:S01]  /*1f60*/  @UP0 UTMALDG.2D [UR12], [UR24] ;  /* 0x0000000c180005b4 */ /* 0x0005e20008008000 */
[----:B------:R-:W-:Y:S01]  /*1f70*/  UISETP.NE.U32.AND UP0, UPT, UR22, URZ, UPT ;  /* 0x000000ff1600728c */ /* 0x000fe2000bf05070 */
[----:B------:R4:W-:Y:S06]  /*1f80*/  MEMBAR.ALL.CTA ;  /* 0x0000000000007992 */ /* 0x0009ec0000008000 */
[----:B----4-:R-:W4:Y:S02]  /*1f90*/  FENCE.VIEW.ASYNC.S ;  /* 0x00000000000073c6 */ /* 0x010f240000000000 */
[----:B----4-:R-:W-:Y:S06]  /*1fa0*/  BAR.SYNC.DEFER_BLOCKING 0x0 ;  /* 0x0000000000007b1d */ /* 0x010fec0000010000 */
[----:B------:R2:W-:Y:S02]  /*1fb0*/  @UP1 UTMALDG.2D [UR16], [UR26] ;  /* 0x000000101a0015b4 */ /* 0x0005e40008008000 */
[----:B------:R-:W-:Y:S06]  /*1fc0*/  BAR.SYNC.DEFER_BLOCKING 0x0 ;  /* 0x0000000000007b1d */ /* 0x000fec0000010000 */
[----:B------:R-:W4:Y:S02]  /*1fd0*/  SYNCS.PHASECHK.TRANS64.TRYWAIT P0, [UR28+0x12000], R2 ;  /* 0x01200002ff0075a7 */ /* 0x000f24000800111c */
[----:B--2-4-:R-:W-:Y:S05]  /*1fe0*/  @!P0 BRA `(.L_x_62) ;  /* 0x0000000800ec8947 */ /* 0x014fea0003800000 */
.L_x_77:
        /* <DEDUP_REMOVED lines=11> */
[----:B------:R-:W-:Y:S02]  /*20a0*/  UIADD3 UR6, UP0, UPT, UR16, 0x2, URZ ;  /* 0x0000000210067890 */ /* 0x000fe4000ff1e0ff */
[----:B------:R-:W-:Y:S02]  /*20b0*/  UIADD3 UR32, UP1, UPT, UR30, 0x2, URZ ;  /* 0x000000021e207890 */ /* 0x000fe4000ff3e0ff */
[----:B------:R-:W-:Y:S02]  /*20c0*/  UIADD3 UR34, UP2, UPT, UR16, 0x4, URZ ;  /* 0x0000000410227890 */ /* 0x000fe4000ff5e0ff */
[----:B------:R-:W-:Y:S02]  /*20d0*/  UIADD3 UR36, UP3, UPT, UR30, 0x4, URZ ;  /* 0x000000041e247890 */ /* 0x000fe4000ff7e0ff */
[----:B------:R-:W-:-:S02]  /*20e0*/  UIADD3.X UR7, UPT, UPT, UR17, URZ, URZ, UP0, !UPT ;  /* 0x000000ff11077290 */ /* 0x000fc400087fe4ff */
[----:B------:R-:W-:Y:S02]  /*20f0*/  UIADD3.X UR33, UPT, UPT, UR31, URZ, URZ, UP1, !UPT ;  /* 0x000000ff1f217290 */ /* 0x000fe40008ffe4ff */
[----:B------:R-:W-:Y:S02]  /*2100*/  UIADD3.X UR35, UPT, UPT, UR17, URZ, URZ, UP2, !UPT ;  /* 0x000000ff11237290 */ /* 0x000fe400097fe4ff */
[----:B------:R-:W-:Y:S01]  /*2110*/  UIADD3.X UR37, UPT, UPT, UR31, URZ, URZ, UP3, !UPT ;  /* 0x000000ff1f257290 */ /* 0x000fe20009ffe4ff */
        /* <DEDUP_REMOVED lines=8> */
[----:B------:R2:W-:Y:S01]  /*21a0*/  UTCQMMA gdesc[UR10], gdesc[UR12], tmem[UR23], tmem[UR38], idesc[UR39], UPT ;  /* 0x00ff260c0a0075ea */ /* 0x0005e2000b800317 */
[----:B------:R-:W-:Y:S01]  /*21b0*/  UMOV UR44, 0x0 ;  /* 0x00000000002c7882 */ /* 0x000fe20000000000 */
[----:B------:R-:W-:Y:S01]  /*21c0*/  UMOV UR45, 0x4200010 ;  /* 0x04200010002d7882 */ /* 0x000fe20000000000 */
[----:B------:R2:W-:Y:S01]  /*21d0*/  UTCQMMA gdesc[UR16], gdesc[UR30], tmem[UR23], tmem[UR40], idesc[UR41], UPT ;  /* 0x00ff281e100075ea */ /* 0x0005e2000b800317 */
[----:B------:R2:W-:Y:S01]  /*21e0*/  UTCQMMA gdesc[UR6], gdesc[UR32], tmem[UR23], tmem[UR42], idesc[UR43], UPT ;  /* 0x00ff2a20060075ea */ /* 0x0005e2000b800317 */
[----:B------:R2:W-:Y:S01]  /*21f0*/  UTCQMMA gdesc[UR34], gdesc[UR36], tmem[UR23], tmem[UR44], idesc[UR45], UPT ;  /* 0x00ff2c24220075ea */ /* 0x0005e2000b800317 */
[----:B------:R-:W-:Y:S01]  /*2200*/  NOP ;  /* 0x0000000000007918 */ /* 0x000fe20000000000 */
.L_x_63:
[----:B------:R-:W-:Y:S01]  /*2210*/  ELECT P0, URZ, PT ;  /* 0x0000000000ff782f */ /* 0x000fe20003800000 */
[----:B--2---:R-:W-:-:S03]  /*2220*/  UIADD3 UR6, UPT, UPT, UR28, 0x12020, URZ ;  /* 0x000120201c067890 */ /* 0x004fc6000fffe0ff */
[----:B------:R-:W-:Y:S01]  /*2230*/  ISETP.LT.U32.AND P0, PT, R68, 0x20, P0 ;  /* 0x000000204400780c */ /* 0x000fe20000701070 */
[----:B------:R-:W-:-:S12]  /*2240*/  UMOV UR7, URZ ;  /* 0x000000ff00077c82 */ /* 0x000fd80008000000 */
[----:B------:R-:W-:Y:S01]  /*2250*/  VOTEU.ANY UP0, P0 ;  /* 0x0000000000ff7886 */ /* 0x000fe20000000100 */
[----:B------:R-:W-:-:S04]  /*2260*/  VOTEU.ANY UP1, P0 ;  /* 0x0000000000ff7886 */ /* 0x000fc80000020100 */
[----:B------:R-:W-:Y:S02]  /*2270*/  @UP0 UMOV UR6, UR6 ;  /* 0x0000000600060c82 */ /* 0x000fe40008000000 */
[----:B------:R2:W-:Y:S01]  /*2280*/  @UP1 UTCBAR [UR6], URZ ;  /* 0x000000ff060013e9 */ /* 0x0005e200080000ff */
[----:B------:R-:W-:Y:S06]  /*2290*/  BAR.SYNC.DEFER_BLOCKING 0x0 ;  /* 0x0000000000007b1d */ /* 0x000fec0000010000 */
[----:B------:R-:W4:Y:S02]  /*22a0*/  SYNCS.PHASECHK.TRANS64.TRYWAIT P0, [UR28+0x12020], R2 ;  /* 0x01202002ff0075a7 */ /* 0x000f24000800111c */
[----:B--2-4-:R-:W-:Y:S05]  /*22b0*/  @!P0 BRA `(.L_x_64) ;  /* 0x0000000800448947 */ /* 0x014fea0003800000 */
.L_x_78:
[----:B------:R-:W-:Y:S02]  /*22c0*/  UIADD3 UR9, UPT, UPT, UR9, 0x1, URZ ;  /* 0x0000000109097890 */ /* 0x000fe4000fffe0ff */
[----:B------:R-:W-:Y:S02]  /*22d0*/  UIADD3 UR14, UPT, UPT, UR14, 0x80, URZ ;  /* 0x000000800e0e7890 */ /* 0x000fe4000fffe0ff */
[----:B------:R-:W-:-:S04]  /*22e0*/  UISETP.NE.U32.AND UP0, UPT, UR9, 0x3, UPT ;  /* 0x000000030900788c */ /* 0x000fc8000bf05070 */
[----:B------:R-:W-:Y:S02]  /*22f0*/  USEL UR5, URZ, 0x1, UP0 ;  /* 0x00000001ff057887 */ /* 0x000fe40008000000 */
[----:B------:R-:W-:Y:S02]  /*2300*/  USEL UR9, UR9, URZ, UP0 ;  /* 0x000000ff09097287 */ /* 0x000fe40008000000 */
[----:B-1----:R-:W-:Y:S02]  /*2310*/  UISETP.GE.AND UP0, UPT, UR14, UR29, UPT ;  /* 0x0000001d0e00728c */ /* 0x002fe4000bf06270 */
[----:B------:R-:W-:-:S07]  /*2320*/  ULOP3.LUT UR4, UR4, UR5, URZ, 0x3c, !UPT ;  /* 0x0000000504047292 */ /* 0x000fce000f8e3cff */
[----:B------:R-:W-:Y:S05]  /*2330*/  BRA.U !UP0, `(.L_x_65) ;  /* 0xfffffff908b47547 */ /* 0x000fea000b83ffff */
.L_x_58:
[----:B--2-4-:R-:W-:Y:S01]  /*2340*/  BAR.SYNC.DEFER_BLOCKING 0x0 ;  /* 0x0000000000007b1d */ /* 0x014fe20000010000 */
[----:B------:R-:W-:-:S05]  /*2350*/  IMAD.SHL.U32 R2, R0, 0x40, RZ ;  /* 0x0000004000027824 */ /* 0x000fca00078e00ff */
[----:B------:R-:W-:Y:S04]  /*2360*/  BSSY.RECONVERGENT B4, `(.L_x_66) ;  /* 0x0000004000047945 */ /* 0x000fe80003800200 */
[----:B------:R-:W-:Y:S05]  /*2370*/  @P3 BRA `(.L_x_67) ;  /* 0x0000000000083947 */ /* 0x000fea0003800000 */
[----:B------:R-:W1:Y:S02]  /*2380*/  SYNCS.CCTL.IV [UR8+0x12000] ;  /* 0x01200000ff0079b1 */ /* 0x000e640008000008 */
[----:B-1----:R-:W1:Y:S02]  /*2390*/  SYNCS.CCTL.IV [UR8+0x12020] ;  /* 0x01202000ff0079b1 */ /* 0x002e640008000008 */
.L_x_67:
[----:B------:R-:W-:Y:S05]  /*23a0*/  BSYNC.RECONVERGENT B4 ;  /* 0x0000000000047941 */ /* 0x000fea0003800200 */
.L_x_66:
[----:B-1----:R-:W-:Y:S06]  /*23b0*/  BAR.SYNC.DEFER_BLOCKING 0x0 ;  /* 0x0000000000007b1d */ /* 0x002fec0000010000 */
[----:B------:R-:W-:Y:S04]  /*23c0*/  BSSY.RECONVERGENT B4, `(.L_x_68) ;  /* 0x0000004000047945 */ /* 0x000fe80003800200 */
[----:B------:R-:W-:Y:S05]  /*23d0*/  @P3 BRA `(.L_x_69) ;  /* 0x0000000000083947 */ /* 0x000fea0003800000 */
[----:B------:R-:W1:Y:S02]  /*23e0*/  SYNCS.CCTL.IV [UR8+0x12008] ;  /* 0x01200800ff0079b1 */ /* 0x000e640008000008 */
[----:B-1----:R-:W1:Y:S02]  /*23f0*/  SYNCS.CCTL.IV [UR8+0x12028] ;  /* 0x01202800ff0079b1 */ /* 0x002e640008000008 */
.L_x_69:
[----:B------:R-:W-:Y:S05]  /*2400*/  BSYNC.RECONVERGENT B4 ;  /* 0x0000000000047941 */ /* 0x000fea0003800200 */
.L_x_68:
[----:B-1----:R-:W-:Y:S06]  /*2410*/  BAR.SYNC.DEFER_BLOCKING 0x0 ;  /* 0x0000000000007b1d */ /* 0x002fec0000010000 */
[----:B------:R-:W-:Y:S04]  /*2420*/  BSSY.RECONVERGENT B4, `(.L_x_70) ;  /* 0x0000004000047945 */ /* 0x000fe80003800200 */
[----:B------:R-:W-:Y:S05]  /*2430*/  @P3 BRA `(.L_x_71) ;  /* 0x0000000000083947 */ /* 0x000fea0003800000 */
[----:B------:R-:W1:Y:S02]  /*2440*/  SYNCS.CCTL.IV [UR8+0x12010] ;  /* 0x01201000ff0079b1 */ /* 0x000e640008000008 */
[----:B-1----:R-:W1:Y:S02]  /*2450*/  SYNCS.CCTL.IV [UR8+0x12030] ;  /* 0x01203000ff0079b1 */ /* 0x002e640008000008 */
.L_x_71:
[----:B------:R-:W-:Y:S05]  /*2460*/  BSYNC.RECONVERGENT B4 ;  /* 0x0000000000047941 */ /* 0x000fea0003800200 */
.L_x_70:
[----:B------:R-:W-:Y:S01]  /*2470*/  USHF.L.U32 UR22, UR22, 0x15, URZ ;  /* 0x0000001516167899 */ /* 0x000fe200080006ff */
[----:B------:R-:W-:Y:S01]  /*2480*/  IMAD.SHL.U32 R3, R0, 0x10, RZ ;  /* 0x0000001000037824 */ /* 0x000fe200078e00ff */
[----:B------:R-:W-:Y:S01]  /*2490*/  LOP3.LUT R2, R2, 0x1800, RZ, 0xc0, !PT ;  /* 0x0000180002027812 */ /* 0x000fe200078ec0ff */
[C---:B---3--:R-:W-:Y:S01]  /*24a0*/  IMAD.SHL.U32 R4, R0.reuse, 0x4, RZ ;  /* 0x0000000400047824 */ /* 0x048fe200078e00ff */
[----:B------:R-:W-:Y:S01]  /*24b0*/  ULOP3.LUT UR22, UR22, 0x600000, URZ, 0xc0, !UPT ;  /* 0x0060000016167892 */ /* 0x000fe2000f8ec0ff */
[----:B------:R-:W-:Y:S01]  /*24c0*/  IMAD.SHL.U32 R0, R0, 0x80, RZ ;  /* 0x0000008000007824 */ /* 0x000fe200078e00ff */
[----:B------:R-:W-:Y:S02]  /*24d0*/  LOP3.LUT R3, R2, 0x70, R3, 0xf8, !PT ;  /* 0x0000007002037812 */ /* 0x000fe400078ef803 */
[----:B------:R-:W-:Y:S01]  /*24e0*/  ELECT P0, URZ, PT ;  /* 0x0000000000ff782f */ /* 0x000fe20003800000 */
[----:B------:R-:W-:Y:S01]  /*24f0*/  UIADD3 UR22, UPT, UPT, UR23, UR22, URZ ;  /* 0x0000001617167290 */ /* 0x000fe2000fffe0ff */
[----:B------:R-:W-:Y:S01]  /*2500*/  LOP3.LUT R3, R3, 0x40, R4, 0x78, !PT ;  /* 0x0000004003037812 */ /* 0x000fe200078e7804 */
[----:B------:R-:W-:Y:S01]  /*2510*/  UMOV UR9, UR19 ;  /* 0x0000001300097c82 */ /* 0x000fe20008000000 */
[----:B------:R-:W-:Y:S01]  /*2520*/  ISETP.LT.U32.AND P0, PT, R68, 0x20, P0 ;  /* 0x000000204400780c */ /* 0x000fe20000701070 */
[----:B------:R-:W-:Y:S01]  /*2530*/  UMOV UR10, UR15 ;  /* 0x0000000f000a7c82 */ /* 0x000fe20008000000 */
[----:B------:R-:W-:-:S04]  /*2540*/  LOP3.LUT R0, R3, 0x780, R0, 0xf8, !PT ;  /* 0x0000078003007812 */ /* 0x000fc800078ef800 */
[----:B------:R-:W-:Y:S01]  /*2550*/  LDTM.16dp32bit_t0_t15.x64 R4, tmem[UR22] ;  /* 0x00000016000479ee */ /* 0x000fe20008b00000 */
[----:B------:R-:W2:Y:S01]  /*2560*/  LDTM.16dp32bit_t16_t31.x64 R4, tmem[UR22+0x40] ;  /* 0x00004016000479ee */ /* 0x000ea20008b20000 */
[C---:B------:R-:W-:Y:S01]  /*2570*/  LOP3.LUT R2, R0.reuse, 0x10, RZ, 0x3c, !PT ;  /* 0x0000001000027812 */ /* 0x040fe200078e3cff */
[----:B------:R-:W-:Y:S01]  /*2580*/  NOP ;  /* 0x0000000000007918 */ /* 0x000fe20000000000 */
[----:B------:R-:W-:-:S03]  /*2590*/  LOP3.LUT R3, R0, 0x20, RZ, 0x3c, !PT ;  /* 0x0000002000037812 */ /* 0x000fc600078e3cff */
[----:B--2---:R-:W-:Y:S01]  /*25a0*/  VOTEU.ANY UP1, P0 ;  /* 0x0000000000ff7886 */ /* 0x004fe20000020100 */
[----:B------:R-:W-:Y:S01]  /*25b0*/  VOTEU.ANY UP0, P0 ;  /* 0x0000000000ff7886 */ /* 0x000fe20000000100 */
[----:B------:R-:W-:Y:S02]  /*25c0*/  F2FP.SATFINITE.E4M3.F32.PACK_AB_MERGE_C R6, R7, R6, RZ ;  /* 0x000000060706723e */ /* 0x000fe400048070ff */
[----:B------:R-:W-:Y:S02]  /*25d0*/  F2FP.SATFINITE.E4M3.F32.PACK_AB_MERGE_C R10, R11, R10, RZ ;  /* 0x0000000a0b0a723e */ /* 0x000fe400048070ff */
[----:B------:R-:W-:Y:S02]  /*25e0*/  F2FP.SATFINITE.E4M3.F32.PACK_AB_MERGE_C R14, R15, R14, RZ ;  /* 0x0000000e0f0e723e */ /* 0x000fe400048070ff */
[----:B------:R-:W-:Y:S02]  /*25f0*/  F2FP.SATFINITE.E4M3.F32.PACK_AB_MERGE_C R7, R19, R18, RZ ;  /* 0x000000121307723e */ /* 0x000fe400048070ff */
[----:B------:R-:W-:-:S02]  /*2600*/  F2FP.SATFINITE.E4M3.F32.PACK_AB_MERGE_C R22, R23, R22, RZ ;  /* 0x000000161716723e */ /* 0x000fc400048070ff */
[----:B------:R-:W-:Y:S02]  /*2610*/  F2FP.SATFINITE.E4M3.F32.PACK_AB_MERGE_C R26, R27, R26, RZ ;  /* 0x0000001a1b1a723e */ /* 0x000fe400048070ff */
        /* <DEDUP_REMOVED lines=10> */
[----:B------:R-:W-:-:S02]  /*26c0*/  F2FP.SATFINITE.E4M3.F32.PACK_AB_MERGE_C R4, R5, R4, R6 ;  /* 0x000000040504723e */ /* 0x000fc40004807006 */
[----:B------:R-:W-:Y:S02]  /*26d0*/  F2FP.SATFINITE.E4M3.F32.PACK_AB_MERGE_C R5, R9, R8, R10 ;  /* 0x000000080905723e */ /* 0x000fe4000480700a */
[----:B------:R-:W-:Y:S02]  /*26e0*/  F2FP.SATFINITE.E4M3.F32.PACK_AB_MERGE_C R6, R13, R12, R14 ;  /* 0x0000000c0d06723e */ /* 0x000fe4000480700e */
[----:B------:R-:W-:Y:S02]  /*26f0*/  F2FP.SATFINITE.E4M3.F32.PACK_AB_MERGE_C R7, R17, R16, R7 ;  /* 0x000000101107723e */ /* 0x000fe40004807007 */
[----:B------:R-:W-:Y:S02]  /*2700*/  F2FP.SATFINITE.E4M3.F32.PACK_AB_MERGE_C R20, R21, R20, R22 ;  /* 0x000000141514723e */ /* 0x000fe40004807016 */
[----:B------:R-:W-:Y:S01]  /*2710*/  F2FP.SATFINITE.E4M3.F32.PACK_AB_MERGE_C R21, R25, R24, R26 ;  /* 0x000000181915723e */ /* 0x000fe2000480701a */
[----:B-1----:R1:W-:Y:S01]  /*2720*/  STS.128 [R0+UR8], R4 ;  /* 0x0000000400007988 */ /* 0x0023e20008000c08 */
[----:B------:R-:W-:-:S02]  /*2730*/  F2FP.SATFINITE.E4M3.F32.PACK_AB_MERGE_C R22, R29, R28, R30 ;  /* 0x0000001c1d16723e */ /* 0x000fc4000480701e */
[----:B------:R-:W-:Y:S02]  /*2740*/  F2FP.SATFINITE.E4M3.F32.PACK_AB_MERGE_C R23, R33, R32, R23 ;  /* 0x000000202117723e */ /* 0x000fe40004807017 */
[----:B------:R-:W-:Y:S02]  /*2750*/  F2FP.SATFINITE.E4M3.F32.PACK_AB_MERGE_C R36, R37, R36, R38 ;  /* 0x000000242524723e */ /* 0x000fe40004807026 */
[----:B------:R-:W-:Y:S01]  /*2760*/  F2FP.SATFINITE.E4M3.F32.PACK_AB_MERGE_C R37, R41, R40, R42 ;  /* 0x000000282925723e */ /* 0x000fe2000480702a */
[----:B------:R1:W-:Y:S01]  /*2770*/  STS.128 [R2+UR8], R20 ;  /* 0x0000001402007988 */ /* 0x0003e20008000c08 */
[----:B------:R-:W-:Y:S02]  /*2780*/  F2FP.SATFINITE.E4M3.F32.PACK_AB_MERGE_C R38, R45, R44, R46 ;  /* 0x0000002c2d26723e */ /* 0x000fe4000480702e */
[----:B------:R-:W-:Y:S02]  /*2790*/  F2FP.SATFINITE.E4M3.F32.PACK_AB_MERGE_C R39, R49, R48, R50 ;  /* 0x000000303127723e */ /* 0x000fe40004807032 */
[----:B------:R-:W-:-:S02]  /*27a0*/  F2FP.SATFINITE.E4M3.F32.PACK_AB_MERGE_C R52, R53, R52, R54 ;  /* 0x000000343534723e */ /* 0x000fc40004807036 */
[----:B------:R-:W-:Y:S01]  /*27b0*/  F2FP.SATFINITE.E4M3.F32.PACK_AB_MERGE_C R53, R57, R56, R58 ;  /* 0x000000383935723e */ /* 0x000fe2000480703a */
[----:B------:R1:W-:Y:S01]  /*27c0*/  STS.128 [R3+UR8], R36 ;  /* 0x0000002403007988 */ /* 0x0003e20008000c08 */
[----:B------:R-:W-:Y:S02]  /*27d0*/  F2FP.SATFINITE.E4M3.F32.PACK_AB_MERGE_C R54, R61, R60, R62 ;  /* 0x0000003c3d36723e */ /* 0x000fe4000480703e */
[----:B------:R-:W-:Y:S02]  /*27e0*/  F2FP.SATFINITE.E4M3.F32.PACK_AB_MERGE_C R55, R65, R64, R66 ;  /* 0x000000404137723e */ /* 0x000fe40004807042 */
[----:B------:R-:W-:-:S05]  /*27f0*/  LOP3.LUT R8, R0, 0x30, RZ, 0x3c, !PT ;  /* 0x0000003000087812 */ /* 0x000fca00078e3cff */
[----:B------:R1:W-:Y:S01]  /*2800*/  STS.128 [R8+UR8], R52 ;  /* 0x0000003408007988 */ /* 0x0003e20008000c08 */
[----:B------:R2:W-:Y:S06]  /*2810*/  MEMBAR.ALL.CTA ;  /* 0x0000000000007992 */ /* 0x0005ec0000008000 */
[----:B--2---:R-:W2:Y:S02]  /*2820*/  FENCE.VIEW.ASYNC.S ;  /* 0x00000000000073c6 */ /* 0x004ea40000000000 */
[----:B--2---:R-:W-:Y:S06]  /*2830*/  BAR.SYNC.DEFER_BLOCKING 0x0 ;  /* 0x0000000000007b1d */ /* 0x004fec0000010000 */
[----:B------:R1:W-:Y:S01]  /*2840*/  @UP1 UTMASTG.2D [UR8], [UR20] ;  /* 0x00000008140013b5 */ /* 0x0003e20008008000 */
[----:B------:R0:W-:Y:S01]  /*2850*/  UTMACMDFLUSH ;  /* 0x00000000000079b7 */ /* 0x0001e20000000000 */
[----:B------:R-:W-:-:S04]  /*2860*/  DEPBAR.LE SB0, 0x0 ;  /* 0x000080000000791a */ /* 0x000fc80000000000 */
[----:B------:R-:W-:Y:S08]  /*2870*/  BAR.SYNC.DEFER_BLOCKING 0x0 ;  /* 0x0000000000007b1d */ /* 0x000ff00000010000 */
[----:B------:R-:W-:Y:S06]  /*2880*/  BAR.SYNC.DEFER_BLOCKING 0x0 ;  /* 0x0000000000007b1d */ /* 0x000fec0000010000 */
[----:B-1----:R-:W-:Y:S05]  /*2890*/  @P2 BRA `(.L_x_72) ;  /* 0x0000000000a02947 */ /* 0x002fea0003800000 */
[----:B------:R-:W1:Y:S01]  /*28a0*/  S2UR UR5, SR_CgaCtaId ;  /* 0x00000000000579c3 */ /* 0x000e620000008800 */
[----:B------:R-:W-:Y:S01]  /*28b0*/  NOP ;  /* 0x0000000000007918 */ /* 0x000fe20000000000 */
[----:B------:R-:W-:Y:S01]  /*28c0*/  UMOV UR4, 0x50 ;  /* 0x0000005000047882 */ /* 0x000fe20000000000 */
[----:B------:R-:W-:Y:S02]  /*28d0*/  IMAD.U32 R0, RZ, RZ, UR23 ;  /* 0x00000017ff007e24 */ /* 0x000fe4000f8e00ff */
[----:B------:R-:W-:Y:S02]  /*28e0*/  IMAD.MOV.U32 R3, RZ, RZ, 0xf ;  /* 0x0000000fff037424 */ /* 0x000fe400078e00ff */
[----:B------:R-:W-:Y:S01]  /*28f0*/  IMAD.MOV.U32 R7, RZ, RZ, 0x1 ;  /* 0x00000001ff077424 */ /* 0x000fe200078e00ff */
[----:B------:R-:W-:-:S04]  /*2900*/  LOP3.LUT R0, R0, 0xffff, RZ, 0xc0, !PT ;  /* 0x0000ffff00007812 */ /* 0x000fc800078ec0ff */
[----:B------:R-:W-:-:S05]  /*2910*/  SHF.R.U32.HI R0, RZ, 0x5, R0 ;  /* 0x00000005ff007819 */ /* 0x000fca0000011600 */
[----:B------:R-:W-:Y:S01]  /*2920*/  VIADD R2, R0, 0x10 ;  /* 0x0000001000027836 */ /* 0x000fe20000000000 */
[----:B------:R-:W-:Y:S01]  /*2930*/  SHF.L.U32 R0, R3, R0, RZ ;  /* 0x0000000003007219 */ /* 0x000fe200000006ff */
[----:B-1----:R-:W-:-:S03]  /*2940*/  ULEA UR6, UR5, UR4, 0x18 ;  /* 0x0000000405067291 */ /* 0x002fc6000f8ec0ff */
[----:B------:R-:W-:-:S04]  /*2950*/  SHF.L.U32 R3, R7, R2, RZ ;  /* 0x0000000207037219 */ /* 0x000fc800000006ff */
[----:B------:R-:W-:Y:S02]  /*2960*/  LOP3.LUT R0, R3, R0, RZ, 0xfc, !PT ;  /* 0x0000000003007212 */ /* 0x000fe400078efcff */
[----:B------:R-:W1:Y:S02]  /*2970*/  LDS R5, [UR6] ;  /* 0x00000006ff057984 */ /* 0x000e640008000800 */
[C---:B------:R-:W-:Y:S02]  /*2980*/  LOP3.LUT R2, R0.reuse, 0xffff, RZ, 0xc0, !PT ;  /* 0x0000ffff00027812 */ /* 0x040fe400078ec0ff */
[----:B-1----:R-:W-:-:S04]  /*2990*/  LOP3.LUT R3, R0, 0xffff, R5, 0x80, !PT ;  /* 0x0000ffff00037812 */ /* 0x002fc800078e8005 */
[----:B------:R-:W-:-:S13]  /*29a0*/  ISETP.NE.AND P0, PT, R3, R2, PT ;  /* 0x000000020300720c */ /* 0x000fda0003f05270 */
[----:B------:R-:W-:Y:S05]  /*29b0*/  @P0 BRA `(.L_x_73) ;  /* 0x0000000000500947 */ /* 0x000fea0003800000 */
[----:B------:R-:W-:Y:S02]  /*29c0*/  SHF.R.U32.HI R5, RZ, 0x10, R5 ;  /* 0x00000010ff057819 */ /* 0x000fe40000011605 */
[----:B------:R-:W-:-:S04]  /*29d0*/  SHF.R.U32.HI R2, RZ, 0x10, R0 ;  /* 0x00000010ff027819 */ /* 0x000fc80000011600 */
[----:B------:R-:W-:-:S04]  /*29e0*/  LOP3.LUT R5, R5, R2, RZ, 0xc0, !PT ;  /* 0x0000000205057212 */ /* 0x000fc800078ec0ff */
[----:B------:R-:W-:-:S13]  /*29f0*/  ISETP.NE.AND P0, PT, R5, R2, PT ;  /* 0x000000020500720c */ /* 0x000fda0003f05270 */
[----:B------:R-:W-:Y:S05]  /*2a00*/  @P0 BRA `(.L_x_74) ;  /* 0x0000000000300947 */ /* 0x000fea0003800000 */
[----:B------:R-:W-:Y:S01]  /*2a10*/  R2UR UR4, R0 ;  /* 0x00000000000472ca */ /* 0x000fe200000e0000 */
[----:B------:R-:W-:Y:S01]  /*2a20*/  VOTEU.ANY UR5, UPT, PT ;  /* 0x0000000000057886 */ /* 0x000fe200038e0100 */
[----:B------:R-:W1:Y:S01]  /*2a30*/  S2R R0, SR_LANEID ;  /* 0x0000000000007919 */ /* 0x000e620000000000 */
[----:B------:R-:W-:-:S10]  /*2a40*/  UFLO.U32 UR5, UR5 ;  /* 0x00000005000572bd */ /* 0x000fd400080e0000 */
[----:B------:R-:W-:-:S06]  /*2a50*/  ULOP3.LUT UR4, URZ, UR4, URZ, 0x33, !UPT ;  /* 0x00000004ff047292 */ /* 0x000fcc000f8e33ff */
[----:B------:R-:W-:-:S04]  /*2a60*/  IMAD.U32 R2, RZ, RZ, UR4 ;  /* 0x00000004ff027e24 */ /* 0x000fc8000f8e00ff */
[----:B------:R-:W2:Y:S02]  /*2a70*/  REDUX UR7, R2 ;  /* 0x00000000020773c4 */ /* 0x000ea40000000000 */
[----:B------:R3:W-:Y:S01]  /*2a80*/  UTCATOMSWS.AND URZ, UR4 ;  /* 0x0000000400ff79e3 */ /* 0x0007e20008000000 */
[----:B-1----:R-:W-:Y:S01]  /*2a90*/  ISETP.EQ.U32.AND P0, PT, R0, UR5, PT ;  /* 0x0000000500007c0c */ /* 0x002fe2000bf02070 */
[----:B--2---:R-:W-:-:S12]  /*2aa0*/  IMAD.U32 R0, RZ, RZ, UR7 ;  /* 0x00000007ff007e24 */ /* 0x004fd8000f8e00ff */
[----:B------:R3:W-:Y:S01]  /*2ab0*/  @P0 ATOMS.AND RZ, [UR6], R0 ;  /* 0x00000000ffff098c */ /* 0x0007e2000a800006 */
[----:B------:R-:W-:Y:S05]  /*2ac0*/  BRA `(.L_x_72) ;  /* 0x0000000000147947 */ /* 0x000fea0003800000 */
.L_x_74:
[----:B------:R-:W-:-:S07]  /*2ad0*/  MOV R2, 0x2af0 ;  /* 0x00002af000027802 */ /* 0x000fce0000000f00 */
[----:B------:R-:W-:Y:S05]  /*2ae0*/  CALL.REL.NOINC `($__internal_0_$__cuda_sm10x_tcgen05_guardrail_trap_col_being_dealloced_not_returned_by_alloc) ;  /* 0x0000000000447944 */ /* 0x000fea0003c00000 */
[----:B------:R-:W-:Y:S05]  /*2af0*/  BRA `(.L_x_72) ;  /* 0x0000000000087947 */ /* 0x000fea0003800000 */
.L_x_73:
[----:B------:R-:W-:-:S07]  /*2b00*/  MOV R2, 0x2b20 ;  /* 0x00002b2000027802 */ /* 0x000fce0000000f00 */
[----:B------:R-:W-:Y:S05]  /*2b10*/  CALL.REL.NOINC `($__internal_2_$__cuda_sm10x_tcgen05_guardrail_trap_unallocated_columns_being_dealloced) ;  /* 0x0000000000507944 */ /* 0x000fea0003c00000 */
.L_x_72:
[----:B------:R-:W-:Y:S01]  /*2b20*/  NOP ;  /* 0x0000000000007918 */ /* 0x000fe20000000000 */
[----:B---3--:R-:W-:Y:S05]  /*2b30*/  EXIT ;  /* 0x000000000000794d */ /* 0x008fea0003800000 */
.L_x_59:
[----:B------:R-:W1:Y:S02]  /*2b40*/  SYNCS.PHASECHK.TRANS64.TRYWAIT P0, [UR8+0x12000], RZ ;  /* 0x012000ffff0075a7 */ /* 0x000e640008001108 */
[----:B-1----:R-:W-:Y:S05]  /*2b50*/  @!P0 BRA `(.L_x_59) ;  /* 0xfffffffc00f88947 */ /* 0x002fea000383ffff */
[----:B------:R-:W-:Y:S05]  /*2b60*/  BRA `(.L_x_75) ;  /* 0xffffffec00ec7947 */ /* 0x000fea000383ffff */
.L_x_61:
[----:B------:R-:W1:Y:S02]  /*2b70*/  SYNCS.PHASECHK.TRANS64.TRYWAIT P1, [UR8+0x12020], RZ ;  /* 0x012020ffff0075a7 */ /* 0x000e640008021108 */
[----:B-1----:R-:W-:Y:S05]  /*2b80*/  @!P1 BRA `(.L_x_61) ;  /* 0xfffffffc00f89947 */ /* 0x002fea000383ffff */
[----:B------:R-:W-:Y:S05]  /*2b90*/  BRA `(.L_x_76) ;  /* 0xfffffff000887947 */ /* 0x000fea000383ffff */
.L_x_62:
[----:B------:R-:W2:Y:S02]  /*2ba0*/  SYNCS.PHASECHK.TRANS64.TRYWAIT P0, [UR28+0x12000], R2 ;  /* 0x01200002ff0075a7 */ /* 0x000ea4000800111c */
[----:B--2---:R-:W-:Y:S05]  /*2bb0*/  @!P0 BRA `(.L_x_62) ;  /* 0xfffffffc00f88947 */ /* 0x004fea000383ffff */
[----:B------:R-:W-:Y:S05]  /*2bc0*/  BRA `(.L_x_77) ;  /* 0xfffffff400087947 */ /* 0x000fea000383ffff */
.L_x_64:
[----:B------:R-:W2:Y:S02]  /*2bd0*/  SYNCS.PHASECHK.TRANS64.TRYWAIT P0, [UR28+0x12020], R2 ;  /* 0x01202002ff0075a7 */ /* 0x000ea4000800111c */
[----:B--2---:R-:W-:Y:S05]  /*2be0*/  @!P0 BRA `(.L_x_64) ;  /* 0xfffffffc00f88947 */ /* 0x004fea000383ffff */
[----:B------:R-:W-:Y:S05]  /*2bf0*/  BRA `(.L_x_78) ;  /* 0xfffffff400b07947 */ /* 0x000fea000383ffff */
        .weak           $__internal_0_$__cuda_sm10x_tcgen05_guardrail_trap_col_being_dealloced_not_returned_by_alloc
        .type           $__internal_0_$__cuda_sm10x_tcgen05_guardrail_trap_col_being_dealloced_not_returned_by_alloc,@function
        .size           $__internal_0_$__cuda_sm10x_tcgen05_guardrail_trap_col_being_dealloced_not_returned_by_alloc,($__internal_1_$__cuda_sm10x_tcgen05_guardrail_trap_phase_invalid_during_alloc - $__internal_0_$__cuda_sm10x_tcgen05_guardrail_trap_col_being_dealloced_not_returned_by_alloc)
$__internal_0_$__cuda_sm10x_tcgen05_guardrail_trap_col_being_dealloced_not_returned_by_alloc:
[----:B------:R-:W-:Y:S05]  /*2c00*/  BPT.TRAP 0x1 ;  /* 0x000000040000795c */ /* 0x000fea0000300000 */
[----:B------:R-:W-:-:S04]  /*2c10*/  IMAD.MOV.U32 R3, RZ, RZ, 0x0 ;  /* 0x00000000ff037424 */ /* 0x000fc800078e00ff */
[----:B------:R-:W-:Y:S05]  /*2c20*/  RET.REL.NODEC R2 `(gluon_tcgen05) ;  /* 0xffffffd002f47950 */ /* 0x000fea0003c3ffff */
        .weak           $__internal_1_$__cuda_sm10x_tcgen05_guardrail_trap_phase_invalid_during_alloc
        .type           $__internal_1_$__cuda_sm10x_tcgen05_guardrail_trap_phase_invalid_during_alloc,@function
        .size           $__internal_1_$__cuda_sm10x_tcgen05_guardrail_trap_phase_invalid_during_alloc,($__internal_2_$__cuda_sm10x_tcgen05_guardrail_trap_unallocated_columns_being_dealloced - $__internal_1_$__cuda_sm10x_tcgen05_guardrail_trap_phase_invalid_during_alloc)
$__internal_1_$__cuda_sm10x_tcgen05_guardrail_trap_phase_invalid_during_alloc:
[----:B------:R-:W-:Y:S05]  /*2c30*/  BPT.TRAP 0x1 ;  /* 0x000000040000795c */ /* 0x000fea0000300000 */
[----:B------:R-:W-:-:S04]  /*2c40*/  IMAD.MOV.U32 R3, RZ, RZ, 0x0 ;  /* 0x00000000ff037424 */ /* 0x000fc800078e00ff */
[----:B------:R-:W-:Y:S05]  /*2c50*/  RET.REL.NODEC R2 `(gluon_tcgen05) ;  /* 0xffffffd002e87950 */ /* 0x000fea0003c3ffff */
        .weak           $__internal_2_$__cuda_sm10x_tcgen05_guardrail_trap_unallocated_columns_being_dealloced
        .type           $__internal_2_$__cuda_sm10x_tcgen05_guardrail_trap_unallocated_columns_being_dealloced,@function
        .size           $__internal_2_$__cuda_sm10x_tcgen05_guardrail_trap_unallocated_columns_being_dealloced,(.L_x_82 - $__internal_2_$__cuda_sm10x_tcgen05_guardrail_trap_unallocated_columns_being_dealloced)
$__internal_2_$__cuda_sm10x_tcgen05_guardrail_trap_unallocated_columns_being_dealloced:
[----:B------:R-:W-:Y:S05]  /*2c60*/  BPT.TRAP 0x1 ;  /* 0x000000040000795c */ /* 0x000fea0000300000 */
[----:B------:R-:W-:-:S04]  /*2c70*/  IMAD.MOV.U32 R3, RZ, RZ, 0x0 ;  /* 0x00000000ff037424 */ /* 0x000fc800078e00ff */
[----:B------:R-:W-:Y:S05]  /*2c80*/  RET.REL.NODEC R2 `(gluon_tcgen05) ;  /* 0xffffffd002dc7950 */ /* 0x000fea0003c3ffff */
.L_x_79:
[----:B------:R-:W-:-:S00]  /*2c90*/  BRA `(.L_x_79) ;  /* 0xfffffffc00fc7947 */ /* 0x000fc0000383ffff */
[----:B------:R-:W-:-:S00]  /*2ca0*/  NOP ;  /* 0x0000000000007918 */ /* 0x000fc00000000000 */
        /* <DEDUP_REMOVED lines=13> */
.L_x_82:


//--------------------- .nv.shared.gluon_tcgen05  --------------------------
	.section	.nv.shared.gluon_tcgen05,"aw",@nobits
	.sectionflags	@""
	.align	16
	.zero		1024


//--------------------- .nv.shared.reserved.0     --------------------------
	.section	.nv.shared.reserved.0,"aw",@nobits
	.align	8
	.weak		__nv_reservedSMEM_offset_0_alias
	.size		__nv_reservedSMEM_offset_0_alias, 0, 64
	.other		__nv_reservedSMEM_offset_0_alias,@"STO_CUDA_RESERVED_SHARED STV_DEFAULT"
__nv_reservedSMEM_offset_0_alias:
	.zero		0
.nv.shared.reserved.0:
	.zero		64
	.weak		__nv_reservedSMEM_allocation_phase
	.type		__nv_reservedSMEM_allocation_phase,@object
	.size		__nv_reservedSMEM_allocation_phase,(.L_0 - __nv_reservedSMEM_allocation_phase)
__nv_reservedSMEM_allocation_phase:
	.zero		1
.L_0:
	.zero		7
	.weak		__nv_reservedSMEM_devtool_atexit_pc
	.type		__nv_reservedSMEM_devtool_atexit_pc,@object
	.size		__nv_reservedSMEM_devtool_atexit_pc,(__nv_reservedSMEM_allocation_mask - __nv_reservedSMEM_devtool_atexit_pc)
__nv_reservedSMEM_devtool_atexit_pc:
	.zero		8
	.weak		__nv_reservedSMEM_allocation_mask
	.type		__nv_reservedSMEM_allocation_mask,@object
	.size		__nv_reservedSMEM_allocation_mask,(.L_2 - __nv_reservedSMEM_allocation_mask)
__nv_reservedSMEM_allocation_mask:
	.zero		4
.L_2:


//--------------------- .nv.constant0.gluon_tcgen05 --------------------------
	.section	.nv.constant0.gluon_tcgen05,"a",@progbits
	.sectionflags	@""
	.align	4
.nv.constant0.gluon_tcgen05:
	.zero		976


//--------------------- SYMBOLS --------------------------

	.type		.nv.reservedSmem.offset0,@object
	.size		.nv.reservedSmem.offset0,0x4
	.type		.nv.reservedSmem.cap,@object
	.size		.nv.reservedSmem.cap,0x4
